//
// Generated by NVIDIA NVVM Compiler
//
// Compiler Build ID: CL-36424714
// Cuda compilation tools, release 13.0, V13.0.88
// Based on NVVM 20.0.0
//

.version 9.0
.target sm_100
.address_size 64

	// .globl	sigmoid_forward_float
.extern .shared .align 16 .b8 smem[];

.visible .entry sigmoid_forward_float(
	.param .u64 .ptr .align 1 sigmoid_forward_float_param_0,
	.param .u64 sigmoid_forward_float_param_1,
	.param .u64 sigmoid_forward_float_param_2
)
{
	.reg .pred 	%p<5>;
	.reg .b32 	%r<11>;
	.reg .b32 	%f<5>;
	.reg .b64 	%rd<13>;
	.reg .b64 	%fd<4>;

	ld.param.u64 	%rd3, [sigmoid_forward_float_param_0];
	ld.param.u64 	%rd4, [sigmoid_forward_float_param_1];
	ld.param.u64 	%rd5, [sigmoid_forward_float_param_2];
	mov.u32 	%r1, %ntid.x;
	mov.u32 	%r2, %ctaid.x;
	mov.u32 	%r3, %tid.x;
	mad.lo.s32 	%r4, %r1, %r2, %r3;
	cvt.u64.u32 	%rd1, %r4;
	mov.u32 	%r5, %ntid.y;
	mov.u32 	%r6, %ctaid.y;
	mov.u32 	%r7, %tid.y;
	mad.lo.s32 	%r8, %r5, %r6, %r7;
	cvt.u64.u32 	%rd2, %r8;
	setp.le.u64 	%p1, %rd4, %rd1;
	setp.le.u64 	%p2, %rd5, %rd2;
	or.pred  	%p3, %p1, %p2;
	@%p3 bra 	$L__BB0_2;
	cvt.u32.u64 	%r10, %rd2;
	cvta.to.global.u64 	%rd7, %rd3;
	setp.eq.s32 	%p4, %r10, 0;
	mul.lo.s64 	%rd8, %rd4, %rd2;
	selp.b64 	%rd9, 0, %rd8, %p4;
	add.s64 	%rd10, %rd9, %rd1;
	shl.b64 	%rd11, %rd10, 2;
	add.s64 	%rd12, %rd7, %rd11;
	ld.global.f32 	%f1, [%rd12];
	mul.f32 	%f2, %f1, 0fBFB8AA3B;
	ex2.approx.f32 	%f3, %f2;
	cvt.f64.f32 	%fd1, %f3;
	add.f64 	%fd2, %fd1, 0d3FF0000000000000;
	rcp.rn.f64 	%fd3, %fd2;
	cvt.rn.f32.f64 	%f4, %fd3;
	st.global.f32 	[%rd12], %f4;
$L__BB0_2:
	ret;

}
	// .globl	relu_forward_float
.visible .entry relu_forward_float(
	.param .u64 .ptr .align 1 relu_forward_float_param_0,
	.param .u64 relu_forward_float_param_1,
	.param .u64 relu_forward_float_param_2
)
{
	.reg .pred 	%p<6>;
	.reg .b32 	%r<12>;
	.reg .b32 	%f<2>;
	.reg .b64 	%rd<13>;

	ld.param.u64 	%rd4, [relu_forward_float_param_0];
	ld.param.u64 	%rd5, [relu_forward_float_param_1];
	ld.param.u64 	%rd6, [relu_forward_float_param_2];
	mov.u32 	%r1, %ntid.x;
	mov.u32 	%r2, %ctaid.x;
	mov.u32 	%r3, %tid.x;
	mad.lo.s32 	%r4, %r1, %r2, %r3;
	cvt.u64.u32 	%rd1, %r4;
	mov.u32 	%r5, %ntid.y;
	mov.u32 	%r6, %ctaid.y;
	mov.u32 	%r7, %tid.y;
	mad.lo.s32 	%r8, %r5, %r6, %r7;
	cvt.u64.u32 	%rd2, %r8;
	setp.le.u64 	%p1, %rd5, %rd1;
	setp.le.u64 	%p2, %rd6, %rd2;
	or.pred  	%p3, %p1, %p2;
	@%p3 bra 	$L__BB1_3;
	cvt.u32.u64 	%r10, %rd2;
	cvta.to.global.u64 	%rd8, %rd4;
	setp.eq.s32 	%p4, %r10, 0;
	mul.lo.s64 	%rd9, %rd5, %rd2;
	selp.b64 	%rd10, 0, %rd9, %p4;
	add.s64 	%rd11, %rd10, %rd1;
	shl.b64 	%rd12, %rd11, 2;
	add.s64 	%rd3, %rd8, %rd12;
	ld.global.f32 	%f1, [%rd3];
	setp.geu.f32 	%p5, %f1, 0f00000000;
	@%p5 bra 	$L__BB1_3;
	mov.b32 	%r11, 0;
	st.global.u32 	[%rd3], %r11;
$L__BB1_3:
	ret;

}
	// .globl	swish_forwaxd_float
.visible .entry swish_forwaxd_float(
	.param .u64 .ptr .align 1 swish_forwaxd_float_param_0,
	.param .u64 swish_forwaxd_float_param_1,
	.param .u64 swish_forwaxd_float_param_2
)
{
	.reg .pred 	%p<5>;
	.reg .b32 	%r<11>;
	.reg .b32 	%f<5>;
	.reg .b64 	%rd<13>;
	.reg .b64 	%fd<6>;

	ld.param.u64 	%rd3, [swish_forwaxd_float_param_0];
	ld.param.u64 	%rd4, [swish_forwaxd_float_param_1];
	ld.param.u64 	%rd5, [swish_forwaxd_float_param_2];
	mov.u32 	%r1, %ntid.x;
	mov.u32 	%r2, %ctaid.x;
	mov.u32 	%r3, %tid.x;
	mad.lo.s32 	%r4, %r1, %r2, %r3;
	cvt.u64.u32 	%rd1, %r4;
	mov.u32 	%r5, %ntid.y;
	mov.u32 	%r6, %ctaid.y;
	mov.u32 	%r7, %tid.y;
	mad.lo.s32 	%r8, %r5, %r6, %r7;
	cvt.u64.u32 	%rd2, %r8;
	setp.le.u64 	%p1, %rd4, %rd1;
	setp.le.u64 	%p2, %rd5, %rd2;
	or.pred  	%p3, %p1, %p2;
	@%p3 bra 	$L__BB2_2;
	cvt.u32.u64 	%r10, %rd2;
	cvta.to.global.u64 	%rd7, %rd3;
	setp.eq.s32 	%p4, %r10, 0;
	mul.lo.s64 	%rd8, %rd4, %rd2;
	selp.b64 	%rd9, 0, %rd8, %p4;
	add.s64 	%rd10, %rd9, %rd1;
	shl.b64 	%rd11, %rd10, 2;
	add.s64 	%rd12, %rd7, %rd11;
	ld.global.f32 	%f1, [%rd12];
	cvt.f64.f32 	%fd1, %f1;
	mul.f32 	%f2, %f1, 0fBFB8AA3B;
	ex2.approx.f32 	%f3, %f2;
	cvt.f64.f32 	%fd2, %f3;
	add.f64 	%fd3, %fd2, 0d3FF0000000000000;
	rcp.rn.f64 	%fd4, %fd3;
	mul.f64 	%fd5, %fd4, %fd1;
	cvt.rn.f32.f64 	%f4, %fd5;
	st.global.f32 	[%rd12], %f4;
$L__BB2_2:
	ret;

}
	// .globl	tanh_forward_float
.visible .entry tanh_forward_float(
	.param .u64 .ptr .align 1 tanh_forward_float_param_0,
	.param .u64 tanh_forward_float_param_1,
	.param .u64 tanh_forward_float_param_2
)
{
	.reg .pred 	%p<5>;
	.reg .b32 	%r<11>;
	.reg .b32 	%f<9>;
	.reg .b64 	%rd<13>;

	ld.param.u64 	%rd3, [tanh_forward_float_param_0];
	ld.param.u64 	%rd4, [tanh_forward_float_param_1];
	ld.param.u64 	%rd5, [tanh_forward_float_param_2];
	mov.u32 	%r1, %ntid.x;
	mov.u32 	%r2, %ctaid.x;
	mov.u32 	%r3, %tid.x;
	mad.lo.s32 	%r4, %r1, %r2, %r3;
	cvt.u64.u32 	%rd1, %r4;
	mov.u32 	%r5, %ntid.y;
	mov.u32 	%r6, %ctaid.y;
	mov.u32 	%r7, %tid.y;
	mad.lo.s32 	%r8, %r5, %r6, %r7;
	cvt.u64.u32 	%rd2, %r8;
	setp.le.u64 	%p1, %rd4, %rd1;
	setp.le.u64 	%p2, %rd5, %rd2;
	or.pred  	%p3, %p1, %p2;
	@%p3 bra 	$L__BB3_2;
	cvt.u32.u64 	%r10, %rd2;
	cvta.to.global.u64 	%rd7, %rd3;
	setp.eq.s32 	%p4, %r10, 0;
	mul.lo.s64 	%rd8, %rd4, %rd2;
	selp.b64 	%rd9, 0, %rd8, %p4;
	add.s64 	%rd10, %rd9, %rd1;
	shl.b64 	%rd11, %rd10, 2;
	add.s64 	%rd12, %rd7, %rd11;
	ld.global.f32 	%f1, [%rd12];
	mul.f32 	%f2, %f1, 0f3FB8AA3B;
	ex2.approx.f32 	%f3, %f2;
	mul.f32 	%f4, %f1, 0fBFB8AA3B;
	ex2.approx.f32 	%f5, %f4;
	sub.f32 	%f6, %f3, %f5;
	add.f32 	%f7, %f3, %f5;
	div.rn.f32 	%f8, %f6, %f7;
	st.global.f32 	[%rd12], %f8;
$L__BB3_2:
	ret;

}
	// .globl	softmax_forward_float
.visible .entry softmax_forward_float(
	.param .u64 .ptr .align 1 softmax_forward_float_param_0,
	.param .u64 softmax_forward_float_param_1,
	.param .u64 softmax_forward_float_param_2
)
{


	ret;

}
	// .globl	softmax_preprocessing_float
.visible .entry softmax_preprocessing_float(
	.param .u64 .ptr .align 1 softmax_preprocessing_float_param_0,
	.param .u64 softmax_preprocessing_float_param_1,
	.param .u64 softmax_preprocessing_float_param_2,
	.param .u64 .ptr .align 1 softmax_preprocessing_float_param_3,
	.param .u64 .ptr .align 1 softmax_preprocessing_float_param_4
)
{
	.reg .pred 	%p<18>;
	.reg .b32 	%r<11>;
	.reg .b32 	%f<80>;
	.reg .b64 	%rd<30>;

	ld.param.u64 	%rd11, [softmax_preprocessing_float_param_0];
	ld.param.u64 	%rd12, [softmax_preprocessing_float_param_1];
	ld.param.u64 	%rd15, [softmax_preprocessing_float_param_2];
	ld.param.u64 	%rd13, [softmax_preprocessing_float_param_3];
	ld.param.u64 	%rd14, [softmax_preprocessing_float_param_4];
	mov.u32 	%r1, %ntid.x;
	mov.u32 	%r2, %ctaid.x;
	mov.u32 	%r3, %tid.x;
	mad.lo.s32 	%r4, %r1, %r2, %r3;
	cvt.u64.u32 	%rd1, %r4;
	mov.u32 	%r5, %ntid.y;
	mov.u32 	%r6, %ctaid.y;
	mov.u32 	%r7, %tid.y;
	mad.lo.s32 	%r8, %r5, %r6, %r7;
	cvt.u64.u32 	%rd2, %r8;
	setp.le.u64 	%p1, %rd12, %rd1;
	setp.le.u64 	%p2, %rd15, %rd2;
	or.pred  	%p3, %p1, %p2;
	@%p3 bra 	$L__BB5_13;
	cvt.u32.u64 	%r10, %rd2;
	cvta.to.global.u64 	%rd17, %rd11;
	setp.eq.s32 	%p4, %r10, 0;
	mul.lo.s64 	%rd18, %rd12, %rd2;
	selp.b64 	%rd19, 0, %rd18, %p4;
	add.s64 	%rd20, %rd19, %rd1;
	shl.b64 	%rd21, %rd20, 2;
	add.s64 	%rd22, %rd17, %rd21;
	ld.global.f32 	%f1, [%rd22];
	and.b64  	%rd3, %rd12, 15;
	setp.lt.u64 	%p5, %rd12, 16;
	mov.f32 	%f79, 0f00000000;
	mov.f32 	%f78, %f79;
	@%p5 bra 	$L__BB5_4;
	and.b64  	%rd28, %rd12, -16;
	mov.f32 	%f79, 0f00000000;
	mov.f32 	%f61, %f1;
$L__BB5_3:
	.pragma "nounroll";
	setp.gt.f32 	%p6, %f1, %f78;
	selp.f32 	%f33, %f61, %f78, %p6;
	add.f32 	%f34, %f79, %f1;
	setp.gt.f32 	%p7, %f1, %f33;
	selp.f32 	%f61, %f1, %f61, %p7;
	selp.f32 	%f78, %f1, %f33, %p7;
	add.f32 	%f35, %f34, %f1;
	add.f32 	%f36, %f35, %f1;
	add.f32 	%f37, %f36, %f1;
	add.f32 	%f38, %f37, %f1;
	add.f32 	%f39, %f38, %f1;
	add.f32 	%f40, %f39, %f1;
	add.f32 	%f41, %f40, %f1;
	add.f32 	%f42, %f41, %f1;
	add.f32 	%f43, %f42, %f1;
	add.f32 	%f44, %f43, %f1;
	add.f32 	%f45, %f44, %f1;
	add.f32 	%f46, %f45, %f1;
	add.f32 	%f47, %f46, %f1;
	add.f32 	%f48, %f47, %f1;
	add.f32 	%f79, %f48, %f1;
	add.s64 	%rd28, %rd28, -16;
	setp.ne.s64 	%p8, %rd28, 0;
	@%p8 bra 	$L__BB5_3;
$L__BB5_4:
	setp.eq.s64 	%p9, %rd3, 0;
	@%p9 bra 	$L__BB5_12;
	and.b64  	%rd7, %rd12, 7;
	setp.lt.u64 	%p10, %rd3, 8;
	@%p10 bra 	$L__BB5_7;
	setp.gt.f32 	%p11, %f1, %f78;
	selp.f32 	%f78, %f1, %f78, %p11;
	add.f32 	%f50, %f79, %f1;
	add.f32 	%f51, %f50, %f1;
	add.f32 	%f52, %f51, %f1;
	add.f32 	%f53, %f52, %f1;
	add.f32 	%f54, %f53, %f1;
	add.f32 	%f55, %f54, %f1;
	add.f32 	%f56, %f55, %f1;
	add.f32 	%f79, %f56, %f1;
$L__BB5_7:
	setp.eq.s64 	%p12, %rd7, 0;
	@%p12 bra 	$L__BB5_12;
	and.b64  	%rd29, %rd12, 3;
	setp.lt.u64 	%p13, %rd7, 4;
	@%p13 bra 	$L__BB5_10;
	setp.gt.f32 	%p14, %f1, %f78;
	selp.f32 	%f78, %f1, %f78, %p14;
	add.f32 	%f58, %f79, %f1;
	add.f32 	%f59, %f58, %f1;
	add.f32 	%f60, %f59, %f1;
	add.f32 	%f79, %f60, %f1;
$L__BB5_10:
	setp.eq.s64 	%p15, %rd29, 0;
	@%p15 bra 	$L__BB5_12;
$L__BB5_11:
	.pragma "nounroll";
	setp.gt.f32 	%p16, %f1, %f78;
	selp.f32 	%f78, %f1, %f78, %p16;
	add.f32 	%f79, %f79, %f1;
	add.s64 	%rd29, %rd29, -1;
	setp.ne.s64 	%p17, %rd29, 0;
	@%p17 bra 	$L__BB5_11;
$L__BB5_12:
	cvta.to.global.u64 	%rd23, %rd13;
	shl.b64 	%rd24, %rd2, 2;
	add.s64 	%rd25, %rd23, %rd24;
	st.global.f32 	[%rd25], %f78;
	cvta.to.global.u64 	%rd26, %rd14;
	add.s64 	%rd27, %rd26, %rd24;
	st.global.f32 	[%rd27], %f79;
$L__BB5_13:
	ret;

}
	// .globl	sigmoid_backward_float
.visible .entry sigmoid_backward_float(
	.param .u64 .ptr .align 1 sigmoid_backward_float_param_0,
	.param .u64 .ptr .align 1 sigmoid_backward_float_param_1,
	.param .u64 sigmoid_backward_float_param_2,
	.param .u64 sigmoid_backward_float_param_3
)
{
	.reg .pred 	%p<5>;
	.reg .b32 	%r<11>;
	.reg .b32 	%f<8>;
	.reg .b64 	%rd<16>;
	.reg .b64 	%fd<8>;

	ld.param.u64 	%rd3, [sigmoid_backward_float_param_0];
	ld.param.u64 	%rd4, [sigmoid_backward_float_param_1];
	ld.param.u64 	%rd5, [sigmoid_backward_float_param_2];
	ld.param.u64 	%rd6, [sigmoid_backward_float_param_3];
	mov.u32 	%r1, %ntid.x;
	mov.u32 	%r2, %ctaid.x;
	mov.u32 	%r3, %tid.x;
	mad.lo.s32 	%r4, %r1, %r2, %r3;
	cvt.u64.u32 	%rd1, %r4;
	mov.u32 	%r5, %ntid.y;
	mov.u32 	%r6, %ctaid.y;
	mov.u32 	%r7, %tid.y;
	mad.lo.s32 	%r8, %r5, %r6, %r7;
	cvt.u64.u32 	%rd2, %r8;
	setp.le.u64 	%p1, %rd5, %rd1;
	setp.le.u64 	%p2, %rd6, %rd2;
	or.pred  	%p3, %p1, %p2;
	@%p3 bra 	$L__BB6_2;
	cvt.u32.u64 	%r10, %rd2;
	cvta.to.global.u64 	%rd8, %rd3;
	cvta.to.global.u64 	%rd9, %rd4;
	setp.eq.s32 	%p4, %r10, 0;
	mul.lo.s64 	%rd10, %rd5, %rd2;
	selp.b64 	%rd11, 0, %rd10, %p4;
	add.s64 	%rd12, %rd11, %rd1;
	shl.b64 	%rd13, %rd12, 2;
	add.s64 	%rd14, %rd8, %rd13;
	ld.global.f32 	%f1, [%rd14];
	mul.f32 	%f2, %f1, 0fBFB8AA3B;
	ex2.approx.f32 	%f3, %f2;
	cvt.f64.f32 	%fd1, %f3;
	add.f64 	%fd2, %fd1, 0d3FF0000000000000;
	rcp.rn.f64 	%fd3, %fd2;
	cvt.rn.f32.f64 	%f4, %fd3;
	cvt.f64.f32 	%fd4, %f4;
	mov.f64 	%fd5, 0d3FF0000000000000;
	sub.f64 	%fd6, %fd5, %fd4;
	mul.f64 	%fd7, %fd6, %fd4;
	cvt.rn.f32.f64 	%f5, %fd7;
	add.s64 	%rd15, %rd9, %rd13;
	ld.global.f32 	%f6, [%rd15];
	mul.f32 	%f7, %f6, %f5;
	st.global.f32 	[%rd15], %f7;
$L__BB6_2:
	ret;

}
	// .globl	relu_backward_float
.visible .entry relu_backward_float(
	.param .u64 .ptr .align 1 relu_backward_float_param_0,
	.param .u64 .ptr .align 1 relu_backward_float_param_1,
	.param .u64 relu_backward_float_param_2,
	.param .u64 relu_backward_float_param_3
)
{
	.reg .pred 	%p<6>;
	.reg .b32 	%r<12>;
	.reg .b32 	%f<2>;
	.reg .b64 	%rd<17>;

	ld.param.u64 	%rd4, [relu_backward_float_param_0];
	ld.param.u64 	%rd5, [relu_backward_float_param_1];
	ld.param.u64 	%rd6, [relu_backward_float_param_2];
	ld.param.u64 	%rd7, [relu_backward_float_param_3];
	mov.u32 	%r1, %ntid.x;
	mov.u32 	%r2, %ctaid.x;
	mov.u32 	%r3, %tid.x;
	mad.lo.s32 	%r4, %r1, %r2, %r3;
	cvt.u64.u32 	%rd1, %r4;
	mov.u32 	%r5, %ntid.y;
	mov.u32 	%r6, %ctaid.y;
	mov.u32 	%r7, %tid.y;
	mad.lo.s32 	%r8, %r5, %r6, %r7;
	cvt.u64.u32 	%rd2, %r8;
	setp.le.u64 	%p1, %rd6, %rd1;
	setp.le.u64 	%p2, %rd7, %rd2;
	or.pred  	%p3, %p1, %p2;
	@%p3 bra 	$L__BB7_3;
	cvt.u32.u64 	%r10, %rd2;
	cvta.to.global.u64 	%rd9, %rd4;
	setp.eq.s32 	%p4, %r10, 0;
	mul.lo.s64 	%rd10, %rd6, %rd2;
	selp.b64 	%rd11, 0, %rd10, %p4;
	add.s64 	%rd3, %rd11, %rd1;
	shl.b64 	%rd12, %rd3, 2;
	add.s64 	%rd13, %rd9, %rd12;
	ld.global.f32 	%f1, [%rd13];
	setp.gtu.f32 	%p5, %f1, 0f00000000;
	@%p5 bra 	$L__BB7_3;
	cvta.to.global.u64 	%rd14, %rd5;
	add.s64 	%rd16, %rd14, %rd12;
	mov.b32 	%r11, 0;
	st.global.u32 	[%rd16], %r11;
$L__BB7_3:
	ret;

}
	// .globl	swish_backward_float
.visible .entry swish_backward_float(
	.param .u64 .ptr .align 1 swish_backward_float_param_0,
	.param .u64 .ptr .align 1 swish_backward_float_param_1,
	.param .u64 swish_backward_float_param_2,
	.param .u64 swish_backward_float_param_3
)
{
	.reg .pred 	%p<5>;
	.reg .b32 	%r<11>;
	.reg .b32 	%f<5>;
	.reg .b64 	%rd<16>;
	.reg .b64 	%fd<9>;

	ld.param.u64 	%rd3, [swish_backward_float_param_0];
	ld.param.u64 	%rd4, [swish_backward_float_param_1];
	ld.param.u64 	%rd5, [swish_backward_float_param_2];
	ld.param.u64 	%rd6, [swish_backward_float_param_3];
	mov.u32 	%r1, %ntid.x;
	mov.u32 	%r2, %ctaid.x;
	mov.u32 	%r3, %tid.x;
	mad.lo.s32 	%r4, %r1, %r2, %r3;
	cvt.u64.u32 	%rd1, %r4;
	mov.u32 	%r5, %ntid.y;
	mov.u32 	%r6, %ctaid.y;
	mov.u32 	%r7, %tid.y;
	mad.lo.s32 	%r8, %r5, %r6, %r7;
	cvt.u64.u32 	%rd2, %r8;
	setp.le.u64 	%p1, %rd5, %rd1;
	setp.le.u64 	%p2, %rd6, %rd2;
	or.pred  	%p3, %p1, %p2;
	@%p3 bra 	$L__BB8_2;
	cvt.u32.u64 	%r10, %rd2;
	cvta.to.global.u64 	%rd8, %rd3;
	cvta.to.global.u64 	%rd9, %rd4;
	setp.eq.s32 	%p4, %r10, 0;
	mul.lo.s64 	%rd10, %rd5, %rd2;
	selp.b64 	%rd11, 0, %rd10, %p4;
	add.s64 	%rd12, %rd11, %rd1;
	shl.b64 	%rd13, %rd12, 2;
	add.s64 	%rd14, %rd8, %rd13;
	ld.global.f32 	%f1, [%rd14];
	cvt.f64.f32 	%fd1, %f1;
	mul.f32 	%f2, %f1, 0fBFB8AA3B;
	ex2.approx.f32 	%f3, %f2;
	cvt.f64.f32 	%fd2, %f3;
	add.f64 	%fd3, %fd2, 0d3FF0000000000000;
	rcp.rn.f64 	%fd4, %fd3;
	mul.f64 	%fd5, %fd4, %fd1;
	mov.f64 	%fd6, 0d3FF0000000000000;
	sub.f64 	%fd7, %fd6, %fd5;
	fma.rn.f64 	%fd8, %fd4, %fd7, %fd5;
	cvt.rn.f32.f64 	%f4, %fd8;
	add.s64 	%rd15, %rd9, %rd13;
	st.global.f32 	[%rd15], %f4;
$L__BB8_2:
	ret;

}
	// .globl	tanh_backward_float
.visible .entry tanh_backward_float(
	.param .u64 .ptr .align 1 tanh_backward_float_param_0,
	.param .u64 .ptr .align 1 tanh_backward_float_param_1,
	.param .u64 tanh_backward_float_param_2,
	.param .u64 tanh_backward_float_param_3
)
{
	.reg .pred 	%p<5>;
	.reg .b32 	%r<11>;
	.reg .b32 	%f<14>;
	.reg .b64 	%rd<16>;

	ld.param.u64 	%rd3, [tanh_backward_float_param_0];
	ld.param.u64 	%rd4, [tanh_backward_float_param_1];
	ld.param.u64 	%rd5, [tanh_backward_float_param_2];
	ld.param.u64 	%rd6, [tanh_backward_float_param_3];
	mov.u32 	%r1, %ntid.x;
	mov.u32 	%r2, %ctaid.x;
	mov.u32 	%r3, %tid.x;
	mad.lo.s32 	%r4, %r1, %r2, %r3;
	cvt.u64.u32 	%rd1, %r4;
	mov.u32 	%r5, %ntid.y;
	mov.u32 	%r6, %ctaid.y;
	mov.u32 	%r7, %tid.y;
	mad.lo.s32 	%r8, %r5, %r6, %r7;
	cvt.u64.u32 	%rd2, %r8;
	setp.le.u64 	%p1, %rd5, %rd1;
	setp.le.u64 	%p2, %rd6, %rd2;
	or.pred  	%p3, %p1, %p2;
	@%p3 bra 	$L__BB9_2;
	cvt.u32.u64 	%r10, %rd2;
	cvta.to.global.u64 	%rd8, %rd3;
	cvta.to.global.u64 	%rd9, %rd4;
	setp.eq.s32 	%p4, %r10, 0;
	mul.lo.s64 	%rd10, %rd5, %rd2;
	selp.b64 	%rd11, 0, %rd10, %p4;
	add.s64 	%rd12, %rd11, %rd1;
	shl.b64 	%rd13, %rd12, 2;
	add.s64 	%rd14, %rd8, %rd13;
	ld.global.f32 	%f1, [%rd14];
	mul.f32 	%f2, %f1, 0f3FB8AA3B;
	ex2.approx.f32 	%f3, %f2;
	mul.f32 	%f4, %f1, 0fBFB8AA3B;
	ex2.approx.f32 	%f5, %f4;
	sub.f32 	%f6, %f3, %f5;
	add.f32 	%f7, %f3, %f5;
	div.rn.f32 	%f8, %f6, %f7;
	mul.f32 	%f9, %f8, %f8;
	mov.f32 	%f10, 0f3F800000;
	sub.f32 	%f11, %f10, %f9;
	add.s64 	%rd15, %rd9, %rd13;
	ld.global.f32 	%f12, [%rd15];
	mul.f32 	%f13, %f12, %f11;
	st.global.f32 	[%rd15], %f13;
$L__BB9_2:
	ret;

}
	// .globl	softmax_backward_float
.visible .entry softmax_backward_float(
	.param .u64 .ptr .align 1 softmax_backward_float_param_0,
	.param .u64 .ptr .align 1 softmax_backward_float_param_1,
	.param .u64 softmax_backward_float_param_2,
	.param .u64 softmax_backward_float_param_3
)
{
	.reg .pred 	%p<5>;
	.reg .b32 	%r<11>;
	.reg .b32 	%f<5>;
	.reg .b64 	%rd<16>;
	.reg .b64 	%fd<5>;

	ld.param.u64 	%rd3, [softmax_backward_float_param_0];
	ld.param.u64 	%rd4, [softmax_backward_float_param_1];
	ld.param.u64 	%rd5, [softmax_backward_float_param_2];
	ld.param.u64 	%rd6, [softmax_backward_float_param_3];
	mov.u32 	%r1, %ntid.x;
	mov.u32 	%r2, %ctaid.x;
	mov.u32 	%r3, %tid.x;
	mad.lo.s32 	%r4, %r1, %r2, %r3;
	cvt.u64.u32 	%rd1, %r4;
	mov.u32 	%r5, %ntid.y;
	mov.u32 	%r6, %ctaid.y;
	mov.u32 	%r7, %tid.y;
	mad.lo.s32 	%r8, %r5, %r6, %r7;
	cvt.u64.u32 	%rd2, %r8;
	setp.le.u64 	%p1, %rd5, %rd1;
	setp.le.u64 	%p2, %rd6, %rd2;
	or.pred  	%p3, %p1, %p2;
	@%p3 bra 	$L__BB10_2;
	cvt.u32.u64 	%r10, %rd2;
	cvta.to.global.u64 	%rd8, %rd3;
	cvta.to.global.u64 	%rd9, %rd4;
	setp.eq.s32 	%p4, %r10, 0;
	mul.lo.s64 	%rd10, %rd5, %rd2;
	selp.b64 	%rd11, 0, %rd10, %p4;
	add.s64 	%rd12, %rd11, %rd1;
	shl.b64 	%rd13, %rd12, 2;
	add.s64 	%rd14, %rd8, %rd13;
	ld.global.f32 	%f1, [%rd14];
	cvt.f64.f32 	%fd1, %f1;
	mov.f64 	%fd2, 0d3FF0000000000000;
	sub.f64 	%fd3, %fd2, %fd1;
	mul.f64 	%fd4, %fd3, %fd1;
	cvt.rn.f32.f64 	%f2, %fd4;
	add.s64 	%rd15, %rd9, %rd13;
	ld.global.f32 	%f3, [%rd15];
	mul.f32 	%f4, %f3, %f2;
	st.global.f32 	[%rd15], %f4;
$L__BB10_2:
	ret;

}
	// .globl	sigmoid_forward_double
.visible .entry sigmoid_forward_double(
	.param .u64 .ptr .align 1 sigmoid_forward_double_param_0,
	.param .u64 sigmoid_forward_double_param_1,
	.param .u64 sigmoid_forward_double_param_2
)
{
	.reg .pred 	%p<5>;
	.reg .b32 	%r<11>;
	.reg .b32 	%f<5>;
	.reg .b64 	%rd<13>;
	.reg .b64 	%fd<4>;

	ld.param.u64 	%rd3, [sigmoid_forward_double_param_0];
	ld.param.u64 	%rd4, [sigmoid_forward_double_param_1];
	ld.param.u64 	%rd5, [sigmoid_forward_double_param_2];
	mov.u32 	%r1, %ntid.x;
	mov.u32 	%r2, %ctaid.x;
	mov.u32 	%r3, %tid.x;
	mad.lo.s32 	%r4, %r1, %r2, %r3;
	cvt.u64.u32 	%rd1, %r4;
	mov.u32 	%r5, %ntid.y;
	mov.u32 	%r6, %ctaid.y;
	mov.u32 	%r7, %tid.y;
	mad.lo.s32 	%r8, %r5, %r6, %r7;
	cvt.u64.u32 	%rd2, %r8;
	setp.le.u64 	%p1, %rd4, %rd1;
	setp.le.u64 	%p2, %rd5, %rd2;
	or.pred  	%p3, %p1, %p2;
	@%p3 bra 	$L__BB11_2;
	cvt.u32.u64 	%r10, %rd2;
	cvta.to.global.u64 	%rd7, %rd3;
	setp.eq.s32 	%p4, %r10, 0;
	mul.lo.s64 	%rd8, %rd4, %rd2;
	selp.b64 	%rd9, 0, %rd8, %p4;
	add.s64 	%rd10, %rd9, %rd1;
	shl.b64 	%rd11, %rd10, 2;
	add.s64 	%rd12, %rd7, %rd11;
	ld.global.f32 	%f1, [%rd12];
	mul.f32 	%f2, %f1, 0fBFB8AA3B;
	ex2.approx.f32 	%f3, %f2;
	cvt.f64.f32 	%fd1, %f3;
	add.f64 	%fd2, %fd1, 0d3FF0000000000000;
	rcp.rn.f64 	%fd3, %fd2;
	cvt.rn.f32.f64 	%f4, %fd3;
	st.global.f32 	[%rd12], %f4;
$L__BB11_2:
	ret;

}
	// .globl	relu_forward_double
.visible .entry relu_forward_double(
	.param .u64 .ptr .align 1 relu_forward_double_param_0,
	.param .u64 relu_forward_double_param_1,
	.param .u64 relu_forward_double_param_2
)
{
	.reg .pred 	%p<6>;
	.reg .b32 	%r<12>;
	.reg .b32 	%f<2>;
	.reg .b64 	%rd<13>;

	ld.param.u64 	%rd4, [relu_forward_double_param_0];
	ld.param.u64 	%rd5, [relu_forward_double_param_1];
	ld.param.u64 	%rd6, [relu_forward_double_param_2];
	mov.u32 	%r1, %ntid.x;
	mov.u32 	%r2, %ctaid.x;
	mov.u32 	%r3, %tid.x;
	mad.lo.s32 	%r4, %r1, %r2, %r3;
	cvt.u64.u32 	%rd1, %r4;
	mov.u32 	%r5, %ntid.y;
	mov.u32 	%r6, %ctaid.y;
	mov.u32 	%r7, %tid.y;
	mad.lo.s32 	%r8, %r5, %r6, %r7;
	cvt.u64.u32 	%rd2, %r8;
	setp.le.u64 	%p1, %rd5, %rd1;
	setp.le.u64 	%p2, %rd6, %rd2;
	or.pred  	%p3, %p1, %p2;
	@%p3 bra 	$L__BB12_3;
	cvt.u32.u64 	%r10, %rd2;
	cvta.to.global.u64 	%rd8, %rd4;
	setp.eq.s32 	%p4, %r10, 0;
	mul.lo.s64 	%rd9, %rd5, %rd2;
	selp.b64 	%rd10, 0, %rd9, %p4;
	add.s64 	%rd11, %rd10, %rd1;
	shl.b64 	%rd12, %rd11, 2;
	add.s64 	%rd3, %rd8, %rd12;
	ld.global.f32 	%f1, [%rd3];
	setp.geu.f32 	%p5, %f1, 0f00000000;
	@%p5 bra 	$L__BB12_3;
	mov.b32 	%r11, 0;
	st.global.u32 	[%rd3], %r11;
$L__BB12_3:
	ret;

}
	// .globl	swish_forwaxd_double
.visible .entry swish_forwaxd_double(
	.param .u64 .ptr .align 1 swish_forwaxd_double_param_0,
	.param .u64 swish_forwaxd_double_param_1,
	.param .u64 swish_forwaxd_double_param_2
)
{
	.reg .pred 	%p<5>;
	.reg .b32 	%r<11>;
	.reg .b32 	%f<5>;
	.reg .b64 	%rd<13>;
	.reg .b64 	%fd<6>;

	ld.param.u64 	%rd3, [swish_forwaxd_double_param_0];
	ld.param.u64 	%rd4, [swish_forwaxd_double_param_1];
	ld.param.u64 	%rd5, [swish_forwaxd_double_param_2];
	mov.u32 	%r1, %ntid.x;
	mov.u32 	%r2, %ctaid.x;
	mov.u32 	%r3, %tid.x;
	mad.lo.s32 	%r4, %r1, %r2, %r3;
	cvt.u64.u32 	%rd1, %r4;
	mov.u32 	%r5, %ntid.y;
	mov.u32 	%r6, %ctaid.y;
	mov.u32 	%r7, %tid.y;
	mad.lo.s32 	%r8, %r5, %r6, %r7;
	cvt.u64.u32 	%rd2, %r8;
	setp.le.u64 	%p1, %rd4, %rd1;
	setp.le.u64 	%p2, %rd5, %rd2;
	or.pred  	%p3, %p1, %p2;
	@%p3 bra 	$L__BB13_2;
	cvt.u32.u64 	%r10, %rd2;
	cvta.to.global.u64 	%rd7, %rd3;
	setp.eq.s32 	%p4, %r10, 0;
	mul.lo.s64 	%rd8, %rd4, %rd2;
	selp.b64 	%rd9, 0, %rd8, %p4;
	add.s64 	%rd10, %rd9, %rd1;
	shl.b64 	%rd11, %rd10, 2;
	add.s64 	%rd12, %rd7, %rd11;
	ld.global.f32 	%f1, [%rd12];
	cvt.f64.f32 	%fd1, %f1;
	mul.f32 	%f2, %f1, 0fBFB8AA3B;
	ex2.approx.f32 	%f3, %f2;
	cvt.f64.f32 	%fd2, %f3;
	add.f64 	%fd3, %fd2, 0d3FF0000000000000;
	rcp.rn.f64 	%fd4, %fd3;
	mul.f64 	%fd5, %fd4, %fd1;
	cvt.rn.f32.f64 	%f4, %fd5;
	st.global.f32 	[%rd12], %f4;
$L__BB13_2:
	ret;

}
	// .globl	tanh_forward_double
.visible .entry tanh_forward_double(
	.param .u64 .ptr .align 1 tanh_forward_double_param_0,
	.param .u64 tanh_forward_double_param_1,
	.param .u64 tanh_forward_double_param_2
)
{
	.reg .pred 	%p<5>;
	.reg .b32 	%r<11>;
	.reg .b32 	%f<9>;
	.reg .b64 	%rd<13>;

	ld.param.u64 	%rd3, [tanh_forward_double_param_0];
	ld.param.u64 	%rd4, [tanh_forward_double_param_1];
	ld.param.u64 	%rd5, [tanh_forward_double_param_2];
	mov.u32 	%r1, %ntid.x;
	mov.u32 	%r2, %ctaid.x;
	mov.u32 	%r3, %tid.x;
	mad.lo.s32 	%r4, %r1, %r2, %r3;
	cvt.u64.u32 	%rd1, %r4;
	mov.u32 	%r5, %ntid.y;
	mov.u32 	%r6, %ctaid.y;
	mov.u32 	%r7, %tid.y;
	mad.lo.s32 	%r8, %r5, %r6, %r7;
	cvt.u64.u32 	%rd2, %r8;
	setp.le.u64 	%p1, %rd4, %rd1;
	setp.le.u64 	%p2, %rd5, %rd2;
	or.pred  	%p3, %p1, %p2;
	@%p3 bra 	$L__BB14_2;
	cvt.u32.u64 	%r10, %rd2;
	cvta.to.global.u64 	%rd7, %rd3;
	setp.eq.s32 	%p4, %r10, 0;
	mul.lo.s64 	%rd8, %rd4, %rd2;
	selp.b64 	%rd9, 0, %rd8, %p4;
	add.s64 	%rd10, %rd9, %rd1;
	shl.b64 	%rd11, %rd10, 2;
	add.s64 	%rd12, %rd7, %rd11;
	ld.global.f32 	%f1, [%rd12];
	mul.f32 	%f2, %f1, 0f3FB8AA3B;
	ex2.approx.f32 	%f3, %f2;
	mul.f32 	%f4, %f1, 0fBFB8AA3B;
	ex2.approx.f32 	%f5, %f4;
	sub.f32 	%f6, %f3, %f5;
	add.f32 	%f7, %f3, %f5;
	div.rn.f32 	%f8, %f6, %f7;
	st.global.f32 	[%rd12], %f8;
$L__BB14_2:
	ret;

}
	// .globl	softmax_forward_double
.visible .entry softmax_forward_double(
	.param .u64 .ptr .align 1 softmax_forward_double_param_0,
	.param .u64 softmax_forward_double_param_1,
	.param .u64 softmax_forward_double_param_2
)
{


	ret;

}
	// .globl	softmax_preprocessing_double
.visible .entry softmax_preprocessing_double(
	.param .u64 .ptr .align 1 softmax_preprocessing_double_param_0,
	.param .u64 softmax_preprocessing_double_param_1,
	.param .u64 softmax_preprocessing_double_param_2,
	.param .u64 .ptr .align 1 softmax_preprocessing_double_param_3,
	.param .u64 .ptr .align 1 softmax_preprocessing_double_param_4
)
{
	.reg .pred 	%p<18>;
	.reg .b32 	%r<11>;
	.reg .b32 	%f<80>;
	.reg .b64 	%rd<30>;

	ld.param.u64 	%rd11, [softmax_preprocessing_double_param_0];
	ld.param.u64 	%rd12, [softmax_preprocessing_double_param_1];
	ld.param.u64 	%rd15, [softmax_preprocessing_double_param_2];
	ld.param.u64 	%rd13, [softmax_preprocessing_double_param_3];
	ld.param.u64 	%rd14, [softmax_preprocessing_double_param_4];
	mov.u32 	%r1, %ntid.x;
	mov.u32 	%r2, %ctaid.x;
	mov.u32 	%r3, %tid.x;
	mad.lo.s32 	%r4, %r1, %r2, %r3;
	cvt.u64.u32 	%rd1, %r4;
	mov.u32 	%r5, %ntid.y;
	mov.u32 	%r6, %ctaid.y;
	mov.u32 	%r7, %tid.y;
	mad.lo.s32 	%r8, %r5, %r6, %r7;
	cvt.u64.u32 	%rd2, %r8;
	setp.le.u64 	%p1, %rd12, %rd1;
	setp.le.u64 	%p2, %rd15, %rd2;
	or.pred  	%p3, %p1, %p2;
	@%p3 bra 	$L__BB16_13;
	cvt.u32.u64 	%r10, %rd2;
	cvta.to.global.u64 	%rd17, %rd11;
	setp.eq.s32 	%p4, %r10, 0;
	mul.lo.s64 	%rd18, %rd12, %rd2;
	selp.b64 	%rd19, 0, %rd18, %p4;
	add.s64 	%rd20, %rd19, %rd1;
	shl.b64 	%rd21, %rd20, 2;
	add.s64 	%rd22, %rd17, %rd21;
	ld.global.f32 	%f1, [%rd22];
	and.b64  	%rd3, %rd12, 15;
	setp.lt.u64 	%p5, %rd12, 16;
	mov.f32 	%f79, 0f00000000;
	mov.f32 	%f78, %f79;
	@%p5 bra 	$L__BB16_4;
	and.b64  	%rd28, %rd12, -16;
	mov.f32 	%f79, 0f00000000;
	mov.f32 	%f61, %f1;
$L__BB16_3:
	.pragma "nounroll";
	setp.gt.f32 	%p6, %f1, %f78;
	selp.f32 	%f33, %f61, %f78, %p6;
	add.f32 	%f34, %f79, %f1;
	setp.gt.f32 	%p7, %f1, %f33;
	selp.f32 	%f61, %f1, %f61, %p7;
	selp.f32 	%f78, %f1, %f33, %p7;
	add.f32 	%f35, %f34, %f1;
	add.f32 	%f36, %f35, %f1;
	add.f32 	%f37, %f36, %f1;
	add.f32 	%f38, %f37, %f1;
	add.f32 	%f39, %f38, %f1;
	add.f32 	%f40, %f39, %f1;
	add.f32 	%f41, %f40, %f1;
	add.f32 	%f42, %f41, %f1;
	add.f32 	%f43, %f42, %f1;
	add.f32 	%f44, %f43, %f1;
	add.f32 	%f45, %f44, %f1;
	add.f32 	%f46, %f45, %f1;
	add.f32 	%f47, %f46, %f1;
	add.f32 	%f48, %f47, %f1;
	add.f32 	%f79, %f48, %f1;
	add.s64 	%rd28, %rd28, -16;
	setp.ne.s64 	%p8, %rd28, 0;
	@%p8 bra 	$L__BB16_3;
$L__BB16_4:
	setp.eq.s64 	%p9, %rd3, 0;
	@%p9 bra 	$L__BB16_12;
	and.b64  	%rd7, %rd12, 7;
	setp.lt.u64 	%p10, %rd3, 8;
	@%p10 bra 	$L__BB16_7;
	setp.gt.f32 	%p11, %f1, %f78;
	selp.f32 	%f78, %f1, %f78, %p11;
	add.f32 	%f50, %f79, %f1;
	add.f32 	%f51, %f50, %f1;
	add.f32 	%f52, %f51, %f1;
	add.f32 	%f53, %f52, %f1;
	add.f32 	%f54, %f53, %f1;
	add.f32 	%f55, %f54, %f1;
	add.f32 	%f56, %f55, %f1;
	add.f32 	%f79, %f56, %f1;
$L__BB16_7:
	setp.eq.s64 	%p12, %rd7, 0;
	@%p12 bra 	$L__BB16_12;
	and.b64  	%rd29, %rd12, 3;
	setp.lt.u64 	%p13, %rd7, 4;
	@%p13 bra 	$L__BB16_10;
	setp.gt.f32 	%p14, %f1, %f78;
	selp.f32 	%f78, %f1, %f78, %p14;
	add.f32 	%f58, %f79, %f1;
	add.f32 	%f59, %f58, %f1;
	add.f32 	%f60, %f59, %f1;
	add.f32 	%f79, %f60, %f1;
$L__BB16_10:
	setp.eq.s64 	%p15, %rd29, 0;
	@%p15 bra 	$L__BB16_12;
$L__BB16_11:
	.pragma "nounroll";
	setp.gt.f32 	%p16, %f1, %f78;
	selp.f32 	%f78, %f1, %f78, %p16;
	add.f32 	%f79, %f79, %f1;
	add.s64 	%rd29, %rd29, -1;
	setp.ne.s64 	%p17, %rd29, 0;
	@%p17 bra 	$L__BB16_11;
$L__BB16_12:
	cvta.to.global.u64 	%rd23, %rd13;
	shl.b64 	%rd24, %rd2, 2;
	add.s64 	%rd25, %rd23, %rd24;
	st.global.f32 	[%rd25], %f78;
	cvta.to.global.u64 	%rd26, %rd14;
	add.s64 	%rd27, %rd26, %rd24;
	st.global.f32 	[%rd27], %f79;
$L__BB16_13:
	ret;

}
	// .globl	sigmoid_backward_double
.visible .entry sigmoid_backward_double(
	.param .u64 .ptr .align 1 sigmoid_backward_double_param_0,
	.param .u64 .ptr .align 1 sigmoid_backward_double_param_1,
	.param .u64 sigmoid_backward_double_param_2,
	.param .u64 sigmoid_backward_double_param_3
)
{
	.reg .pred 	%p<5>;
	.reg .b32 	%r<11>;
	.reg .b32 	%f<8>;
	.reg .b64 	%rd<16>;
	.reg .b64 	%fd<8>;

	ld.param.u64 	%rd3, [sigmoid_backward_double_param_0];
	ld.param.u64 	%rd4, [sigmoid_backward_double_param_1];
	ld.param.u64 	%rd5, [sigmoid_backward_double_param_2];
	ld.param.u64 	%rd6, [sigmoid_backward_double_param_3];
	mov.u32 	%r1, %ntid.x;
	mov.u32 	%r2, %ctaid.x;
	mov.u32 	%r3, %tid.x;
	mad.lo.s32 	%r4, %r1, %r2, %r3;
	cvt.u64.u32 	%rd1, %r4;
	mov.u32 	%r5, %ntid.y;
	mov.u32 	%r6, %ctaid.y;
	mov.u32 	%r7, %tid.y;
	mad.lo.s32 	%r8, %r5, %r6, %r7;
	cvt.u64.u32 	%rd2, %r8;
	setp.le.u64 	%p1, %rd5, %rd1;
	setp.le.u64 	%p2, %rd6, %rd2;
	or.pred  	%p3, %p1, %p2;
	@%p3 bra 	$L__BB17_2;
	cvt.u32.u64 	%r10, %rd2;
	cvta.to.global.u64 	%rd8, %rd3;
	cvta.to.global.u64 	%rd9, %rd4;
	setp.eq.s32 	%p4, %r10, 0;
	mul.lo.s64 	%rd10, %rd5, %rd2;
	selp.b64 	%rd11, 0, %rd10, %p4;
	add.s64 	%rd12, %rd11, %rd1;
	shl.b64 	%rd13, %rd12, 2;
	add.s64 	%rd14, %rd8, %rd13;
	ld.global.f32 	%f1, [%rd14];
	mul.f32 	%f2, %f1, 0fBFB8AA3B;
	ex2.approx.f32 	%f3, %f2;
	cvt.f64.f32 	%fd1, %f3;
	add.f64 	%fd2, %fd1, 0d3FF0000000000000;
	rcp.rn.f64 	%fd3, %fd2;
	cvt.rn.f32.f64 	%f4, %fd3;
	cvt.f64.f32 	%fd4, %f4;
	mov.f64 	%fd5, 0d3FF0000000000000;
	sub.f64 	%fd6, %fd5, %fd4;
	mul.f64 	%fd7, %fd6, %fd4;
	cvt.rn.f32.f64 	%f5, %fd7;
	add.s64 	%rd15, %rd9, %rd13;
	ld.global.f32 	%f6, [%rd15];
	mul.f32 	%f7, %f6, %f5;
	st.global.f32 	[%rd15], %f7;
$L__BB17_2:
	ret;

}
	// .globl	relu_backward_double
.visible .entry relu_backward_double(
	.param .u64 .ptr .align 1 relu_backward_double_param_0,
	.param .u64 .ptr .align 1 relu_backward_double_param_1,
	.param .u64 relu_backward_double_param_2,
	.param .u64 relu_backward_double_param_3
)
{
	.reg .pred 	%p<6>;
	.reg .b32 	%r<12>;
	.reg .b32 	%f<2>;
	.reg .b64 	%rd<17>;

	ld.param.u64 	%rd4, [relu_backward_double_param_0];
	ld.param.u64 	%rd5, [relu_backward_double_param_1];
	ld.param.u64 	%rd6, [relu_backward_double_param_2];
	ld.param.u64 	%rd7, [relu_backward_double_param_3];
	mov.u32 	%r1, %ntid.x;
	mov.u32 	%r2, %ctaid.x;
	mov.u32 	%r3, %tid.x;
	mad.lo.s32 	%r4, %r1, %r2, %r3;
	cvt.u64.u32 	%rd1, %r4;
	mov.u32 	%r5, %ntid.y;
	mov.u32 	%r6, %ctaid.y;
	mov.u32 	%r7, %tid.y;
	mad.lo.s32 	%r8, %r5, %r6, %r7;
	cvt.u64.u32 	%rd2, %r8;
	setp.le.u64 	%p1, %rd6, %rd1;
	setp.le.u64 	%p2, %rd7, %rd2;
	or.pred  	%p3, %p1, %p2;
	@%p3 bra 	$L__BB18_3;
	cvt.u32.u64 	%r10, %rd2;
	cvta.to.global.u64 	%rd9, %rd4;
	setp.eq.s32 	%p4, %r10, 0;
	mul.lo.s64 	%rd10, %rd6, %rd2;
	selp.b64 	%rd11, 0, %rd10, %p4;
	add.s64 	%rd3, %rd11, %rd1;
	shl.b64 	%rd12, %rd3, 2;
	add.s64 	%rd13, %rd9, %rd12;
	ld.global.f32 	%f1, [%rd13];
	setp.gtu.f32 	%p5, %f1, 0f00000000;
	@%p5 bra 	$L__BB18_3;
	cvta.to.global.u64 	%rd14, %rd5;
	add.s64 	%rd16, %rd14, %rd12;
	mov.b32 	%r11, 0;
	st.global.u32 	[%rd16], %r11;
$L__BB18_3:
	ret;

}
	// .globl	swish_backward_double
.visible .entry swish_backward_double(
	.param .u64 .ptr .align 1 swish_backward_double_param_0,
	.param .u64 .ptr .align 1 swish_backward_double_param_1,
	.param .u64 swish_backward_double_param_2,
	.param .u64 swish_backward_double_param_3
)
{
	.reg .pred 	%p<5>;
	.reg .b32 	%r<11>;
	.reg .b32 	%f<5>;
	.reg .b64 	%rd<16>;
	.reg .b64 	%fd<9>;

	ld.param.u64 	%rd3, [swish_backward_double_param_0];
	ld.param.u64 	%rd4, [swish_backward_double_param_1];
	ld.param.u64 	%rd5, [swish_backward_double_param_2];
	ld.param.u64 	%rd6, [swish_backward_double_param_3];
	mov.u32 	%r1, %ntid.x;
	mov.u32 	%r2, %ctaid.x;
	mov.u32 	%r3, %tid.x;
	mad.lo.s32 	%r4, %r1, %r2, %r3;
	cvt.u64.u32 	%rd1, %r4;
	mov.u32 	%r5, %ntid.y;
	mov.u32 	%r6, %ctaid.y;
	mov.u32 	%r7, %tid.y;
	mad.lo.s32 	%r8, %r5, %r6, %r7;
	cvt.u64.u32 	%rd2, %r8;
	setp.le.u64 	%p1, %rd5, %rd1;
	setp.le.u64 	%p2, %rd6, %rd2;
	or.pred  	%p3, %p1, %p2;
	@%p3 bra 	$L__BB19_2;
	cvt.u32.u64 	%r10, %rd2;
	cvta.to.global.u64 	%rd8, %rd3;
	cvta.to.global.u64 	%rd9, %rd4;
	setp.eq.s32 	%p4, %r10, 0;
	mul.lo.s64 	%rd10, %rd5, %rd2;
	selp.b64 	%rd11, 0, %rd10, %p4;
	add.s64 	%rd12, %rd11, %rd1;
	shl.b64 	%rd13, %rd12, 2;
	add.s64 	%rd14, %rd8, %rd13;
	ld.global.f32 	%f1, [%rd14];
	cvt.f64.f32 	%fd1, %f1;
	mul.f32 	%f2, %f1, 0fBFB8AA3B;
	ex2.approx.f32 	%f3, %f2;
	cvt.f64.f32 	%fd2, %f3;
	add.f64 	%fd3, %fd2, 0d3FF0000000000000;
	rcp.rn.f64 	%fd4, %fd3;
	mul.f64 	%fd5, %fd4, %fd1;
	mov.f64 	%fd6, 0d3FF0000000000000;
	sub.f64 	%fd7, %fd6, %fd5;
	fma.rn.f64 	%fd8, %fd4, %fd7, %fd5;
	cvt.rn.f32.f64 	%f4, %fd8;
	add.s64 	%rd15, %rd9, %rd13;
	st.global.f32 	[%rd15], %f4;
$L__BB19_2:
	ret;

}
	// .globl	tanh_backward_double
.visible .entry tanh_backward_double(
	.param .u64 .ptr .align 1 tanh_backward_double_param_0,
	.param .u64 .ptr .align 1 tanh_backward_double_param_1,
	.param .u64 tanh_backward_double_param_2,
	.param .u64 tanh_backward_double_param_3
)
{
	.reg .pred 	%p<5>;
	.reg .b32 	%r<11>;
	.reg .b32 	%f<14>;
	.reg .b64 	%rd<16>;

	ld.param.u64 	%rd3, [tanh_backward_double_param_0];
	ld.param.u64 	%rd4, [tanh_backward_double_param_1];
	ld.param.u64 	%rd5, [tanh_backward_double_param_2];
	ld.param.u64 	%rd6, [tanh_backward_double_param_3];
	mov.u32 	%r1, %ntid.x;
	mov.u32 	%r2, %ctaid.x;
	mov.u32 	%r3, %tid.x;
	mad.lo.s32 	%r4, %r1, %r2, %r3;
	cvt.u64.u32 	%rd1, %r4;
	mov.u32 	%r5, %ntid.y;
	mov.u32 	%r6, %ctaid.y;
	mov.u32 	%r7, %tid.y;
	mad.lo.s32 	%r8, %r5, %r6, %r7;
	cvt.u64.u32 	%rd2, %r8;
	setp.le.u64 	%p1, %rd5, %rd1;
	setp.le.u64 	%p2, %rd6, %rd2;
	or.pred  	%p3, %p1, %p2;
	@%p3 bra 	$L__BB20_2;
	cvt.u32.u64 	%r10, %rd2;
	cvta.to.global.u64 	%rd8, %rd3;
	cvta.to.global.u64 	%rd9, %rd4;
	setp.eq.s32 	%p4, %r10, 0;
	mul.lo.s64 	%rd10, %rd5, %rd2;
	selp.b64 	%rd11, 0, %rd10, %p4;
	add.s64 	%rd12, %rd11, %rd1;
	shl.b64 	%rd13, %rd12, 2;
	add.s64 	%rd14, %rd8, %rd13;
	ld.global.f32 	%f1, [%rd14];
	mul.f32 	%f2, %f1, 0f3FB8AA3B;
	ex2.approx.f32 	%f3, %f2;
	mul.f32 	%f4, %f1, 0fBFB8AA3B;
	ex2.approx.f32 	%f5, %f4;
	sub.f32 	%f6, %f3, %f5;
	add.f32 	%f7, %f3, %f5;
	div.rn.f32 	%f8, %f6, %f7;
	mul.f32 	%f9, %f8, %f8;
	mov.f32 	%f10, 0f3F800000;
	sub.f32 	%f11, %f10, %f9;
	add.s64 	%rd15, %rd9, %rd13;
	ld.global.f32 	%f12, [%rd15];
	mul.f32 	%f13, %f12, %f11;
	st.global.f32 	[%rd15], %f13;
$L__BB20_2:
	ret;

}
	// .globl	softmax_backward_double
.visible .entry softmax_backward_double(
	.param .u64 .ptr .align 1 softmax_backward_double_param_0,
	.param .u64 .ptr .align 1 softmax_backward_double_param_1,
	.param .u64 softmax_backward_double_param_2,
	.param .u64 softmax_backward_double_param_3
)
{
	.reg .pred 	%p<5>;
	.reg .b32 	%r<11>;
	.reg .b32 	%f<5>;
	.reg .b64 	%rd<16>;
	.reg .b64 	%fd<5>;

	ld.param.u64 	%rd3, [softmax_backward_double_param_0];
	ld.param.u64 	%rd4, [softmax_backward_double_param_1];
	ld.param.u64 	%rd5, [softmax_backward_double_param_2];
	ld.param.u64 	%rd6, [softmax_backward_double_param_3];
	mov.u32 	%r1, %ntid.x;
	mov.u32 	%r2, %ctaid.x;
	mov.u32 	%r3, %tid.x;
	mad.lo.s32 	%r4, %r1, %r2, %r3;
	cvt.u64.u32 	%rd1, %r4;
	mov.u32 	%r5, %ntid.y;
	mov.u32 	%r6, %ctaid.y;
	mov.u32 	%r7, %tid.y;
	mad.lo.s32 	%r8, %r5, %r6, %r7;
	cvt.u64.u32 	%rd2, %r8;
	setp.le.u64 	%p1, %rd5, %rd1;
	setp.le.u64 	%p2, %rd6, %rd2;
	or.pred  	%p3, %p1, %p2;
	@%p3 bra 	$L__BB21_2;
	cvt.u32.u64 	%r10, %rd2;
	cvta.to.global.u64 	%rd8, %rd3;
	cvta.to.global.u64 	%rd9, %rd4;
	setp.eq.s32 	%p4, %r10, 0;
	mul.lo.s64 	%rd10, %rd5, %rd2;
	selp.b64 	%rd11, 0, %rd10, %p4;
	add.s64 	%rd12, %rd11, %rd1;
	shl.b64 	%rd13, %rd12, 2;
	add.s64 	%rd14, %rd8, %rd13;
	ld.global.f32 	%f1, [%rd14];
	cvt.f64.f32 	%fd1, %f1;
	mov.f64 	%fd2, 0d3FF0000000000000;
	sub.f64 	%fd3, %fd2, %fd1;
	mul.f64 	%fd4, %fd3, %fd1;
	cvt.rn.f32.f64 	%f2, %fd4;
	add.s64 	%rd15, %rd9, %rd13;
	ld.global.f32 	%f3, [%rd15];
	mul.f32 	%f4, %f3, %f2;
	st.global.f32 	[%rd15], %f4;
$L__BB21_2:
	ret;

}
	// .globl	reduce_linear_batch_float
.visible .entry reduce_linear_batch_float(
	.param .u64 .ptr .align 1 reduce_linear_batch_float_param_0,
	.param .u64 .ptr .align 1 reduce_linear_batch_float_param_1,
	.param .u32 reduce_linear_batch_float_param_2,
	.param .u32 reduce_linear_batch_float_param_3
)
{
	.reg .pred 	%p<11>;
	.reg .b32 	%r<17>;
	.reg .b32 	%f<25>;
	.reg .b64 	%rd<9>;

	ld.param.u64 	%rd2, [reduce_linear_batch_float_param_0];
	ld.param.u64 	%rd3, [reduce_linear_batch_float_param_1];
	ld.param.u32 	%r9, [reduce_linear_batch_float_param_2];
	ld.param.u32 	%r10, [reduce_linear_batch_float_param_3];
	mov.u32 	%r1, %ctaid.x;
	setp.ge.u32 	%p1, %r1, %r9;
	@%p1 bra 	$L__BB22_19;
	mov.u32 	%r2, %tid.x;
	mad.lo.s32 	%r16, %r9, %r2, %r1;
	mul.lo.s32 	%r4, %r10, %r9;
	shl.b32 	%r11, %r2, 2;
	mov.u32 	%r12, smem;
	add.s32 	%r5, %r12, %r11;
	mov.b32 	%r13, 0;
	st.shared.u32 	[%r5], %r13;
	setp.ge.u32 	%p2, %r16, %r4;
	@%p2 bra 	$L__BB22_5;
	cvta.to.global.u64 	%rd1, %rd2;
	mov.u32 	%r14, %ntid.x;
	mul.lo.s32 	%r6, %r9, %r14;
	mov.f32 	%f24, 0f00000000;
$L__BB22_3:
	mul.wide.u32 	%rd4, %r16, 4;
	add.s64 	%rd5, %rd1, %rd4;
	ld.global.f32 	%f4, [%rd5];
	add.f32 	%f24, %f4, %f24;
	add.s32 	%r16, %r16, %r6;
	setp.lt.u32 	%p3, %r16, %r4;
	@%p3 bra 	$L__BB22_3;
	st.shared.f32 	[%r5], %f24;
$L__BB22_5:
	bar.sync 	0;
	setp.gt.u32 	%p4, %r2, 511;
	@%p4 bra 	$L__BB22_7;
	ld.shared.f32 	%f5, [%r5+2048];
	ld.shared.f32 	%f6, [%r5];
	add.f32 	%f7, %f5, %f6;
	st.shared.f32 	[%r5], %f7;
$L__BB22_7:
	bar.sync 	0;
	setp.gt.u32 	%p5, %r2, 255;
	@%p5 bra 	$L__BB22_9;
	ld.shared.f32 	%f8, [%r5+1024];
	ld.shared.f32 	%f9, [%r5];
	add.f32 	%f10, %f8, %f9;
	st.shared.f32 	[%r5], %f10;
$L__BB22_9:
	bar.sync 	0;
	setp.gt.u32 	%p6, %r2, 127;
	@%p6 bra 	$L__BB22_11;
	ld.shared.f32 	%f11, [%r5+512];
	ld.shared.f32 	%f12, [%r5];
	add.f32 	%f13, %f11, %f12;
	st.shared.f32 	[%r5], %f13;
$L__BB22_11:
	bar.sync 	0;
	setp.gt.u32 	%p7, %r2, 63;
	@%p7 bra 	$L__BB22_13;
	ld.shared.f32 	%f14, [%r5+256];
	ld.shared.f32 	%f15, [%r5];
	add.f32 	%f16, %f14, %f15;
	st.shared.f32 	[%r5], %f16;
$L__BB22_13:
	bar.sync 	0;
	setp.gt.u32 	%p8, %r2, 31;
	@%p8 bra 	$L__BB22_15;
	ld.shared.f32 	%f17, [%r5+128];
	ld.shared.f32 	%f18, [%r5];
	add.f32 	%f19, %f17, %f18;
	st.shared.f32 	[%r5], %f19;
$L__BB22_15:
	bar.sync 	0;
	add.s32 	%r15, %r2, -1;
	setp.gt.u32 	%p9, %r15, 30;
	@%p9 bra 	$L__BB22_17;
	ld.shared.f32 	%f21, [%r5];
	ld.shared.f32 	%f22, [smem];
	add.f32 	%f23, %f21, %f22;
	st.shared.f32 	[smem], %f23;
	bra.uni 	$L__BB22_19;
$L__BB22_17:
	setp.ne.s32 	%p10, %r2, 0;
	@%p10 bra 	$L__BB22_19;
	ld.shared.f32 	%f20, [smem];
	cvta.to.global.u64 	%rd6, %rd3;
	mul.wide.u32 	%rd7, %r1, 4;
	add.s64 	%rd8, %rd6, %rd7;
	st.global.f32 	[%rd8], %f20;
$L__BB22_19:
	ret;

}
	// .globl	reduce_linear_batch_double
.visible .entry reduce_linear_batch_double(
	.param .u64 .ptr .align 1 reduce_linear_batch_double_param_0,
	.param .u64 .ptr .align 1 reduce_linear_batch_double_param_1,
	.param .u32 reduce_linear_batch_double_param_2,
	.param .u32 reduce_linear_batch_double_param_3
)
{
	.reg .pred 	%p<11>;
	.reg .b32 	%r<16>;
	.reg .b64 	%rd<10>;
	.reg .b64 	%fd<25>;

	ld.param.u64 	%rd2, [reduce_linear_batch_double_param_0];
	ld.param.u64 	%rd3, [reduce_linear_batch_double_param_1];
	ld.param.u32 	%r9, [reduce_linear_batch_double_param_2];
	ld.param.u32 	%r10, [reduce_linear_batch_double_param_3];
	mov.u32 	%r1, %ctaid.x;
	setp.ge.u32 	%p1, %r1, %r9;
	@%p1 bra 	$L__BB23_19;
	mov.u32 	%r2, %tid.x;
	mad.lo.s32 	%r15, %r9, %r2, %r1;
	mul.lo.s32 	%r4, %r10, %r9;
	shl.b32 	%r11, %r2, 3;
	mov.u32 	%r12, smem;
	add.s32 	%r5, %r12, %r11;
	mov.b64 	%rd4, 0;
	st.shared.u64 	[%r5], %rd4;
	setp.ge.u32 	%p2, %r15, %r4;
	@%p2 bra 	$L__BB23_5;
	cvta.to.global.u64 	%rd1, %rd2;
	mov.u32 	%r13, %ntid.x;
	mul.lo.s32 	%r6, %r9, %r13;
	mov.f64 	%fd24, 0d0000000000000000;
$L__BB23_3:
	mul.wide.u32 	%rd5, %r15, 8;
	add.s64 	%rd6, %rd1, %rd5;
	ld.global.f64 	%fd4, [%rd6];
	add.f64 	%fd24, %fd4, %fd24;
	add.s32 	%r15, %r15, %r6;
	setp.lt.u32 	%p3, %r15, %r4;
	@%p3 bra 	$L__BB23_3;
	st.shared.f64 	[%r5], %fd24;
$L__BB23_5:
	bar.sync 	0;
	setp.gt.u32 	%p4, %r2, 511;
	@%p4 bra 	$L__BB23_7;
	ld.shared.f64 	%fd5, [%r5+4096];
	ld.shared.f64 	%fd6, [%r5];
	add.f64 	%fd7, %fd5, %fd6;
	st.shared.f64 	[%r5], %fd7;
$L__BB23_7:
	bar.sync 	0;
	setp.gt.u32 	%p5, %r2, 255;
	@%p5 bra 	$L__BB23_9;
	ld.shared.f64 	%fd8, [%r5+2048];
	ld.shared.f64 	%fd9, [%r5];
	add.f64 	%fd10, %fd8, %fd9;
	st.shared.f64 	[%r5], %fd10;
$L__BB23_9:
	bar.sync 	0;
	setp.gt.u32 	%p6, %r2, 127;
	@%p6 bra 	$L__BB23_11;
	ld.shared.f64 	%fd11, [%r5+1024];
	ld.shared.f64 	%fd12, [%r5];
	add.f64 	%fd13, %fd11, %fd12;
	st.shared.f64 	[%r5], %fd13;
$L__BB23_11:
	bar.sync 	0;
	setp.gt.u32 	%p7, %r2, 63;
	@%p7 bra 	$L__BB23_13;
	ld.shared.f64 	%fd14, [%r5+512];
	ld.shared.f64 	%fd15, [%r5];
	add.f64 	%fd16, %fd14, %fd15;
	st.shared.f64 	[%r5], %fd16;
$L__BB23_13:
	bar.sync 	0;
	setp.gt.u32 	%p8, %r2, 31;
	@%p8 bra 	$L__BB23_15;
	ld.shared.f64 	%fd17, [%r5+256];
	ld.shared.f64 	%fd18, [%r5];
	add.f64 	%fd19, %fd17, %fd18;
	st.shared.f64 	[%r5], %fd19;
$L__BB23_15:
	bar.sync 	0;
	add.s32 	%r14, %r2, -1;
	setp.gt.u32 	%p9, %r14, 30;
	@%p9 bra 	$L__BB23_17;
	ld.shared.f64 	%fd21, [%r5];
	ld.shared.f64 	%fd22, [smem];
	add.f64 	%fd23, %fd21, %fd22;
	st.shared.f64 	[smem], %fd23;
	bra.uni 	$L__BB23_19;
$L__BB23_17:
	setp.ne.s32 	%p10, %r2, 0;
	@%p10 bra 	$L__BB23_19;
	ld.shared.f64 	%fd20, [smem];
	cvta.to.global.u64 	%rd7, %rd3;
	mul.wide.u32 	%rd8, %r1, 8;
	add.s64 	%rd9, %rd7, %rd8;
	st.global.f64 	[%rd9], %fd20;
$L__BB23_19:
	ret;

}


// ===== COMPILED SASS (sm_100) =====

	.target	sm_100

	.elftype	@"ET_EXEC"


//--------------------- .note.nv.tkinfo           --------------------------
	.section	.note.nv.tkinfo,"",@"SHT_NOTE"
	.sectionflags	@"SHF_NOTE_NV_TKINFO"
	.tkinfo
        /*0018*/ 	.word	0x00000002
        /*0030*/ 	.string	""
        /*0030*/ 	.string	"ptxas"
        /*0030*/ 	.string	"Cuda compilation tools, release 13.0, V13.0.88"
        /*0030*/ 	.string	"Build cuda_13.0.r13.0/compiler.36424714_0"
        /*0030*/ 	.string	"-arch sm_100 -m 64 "



//--------------------- .note.nv.cuinfo           --------------------------
	.section	.note.nv.cuinfo,"",@"SHT_NOTE"
	.sectionflags	@"SHF_NOTE_NV_CUINFO"
        /*0018*/ 	.short	0x0002
        /*001a*/ 	.short	0x0064
        /*001c*/ 	.short	0x0082
	.zero		2


//--------------------- .nv.info                  --------------------------
	.section	.nv.info,"",@"SHT_CUDA_INFO"
	.align	4


	//----- nvinfo : EIATTR_REGCOUNT
	.align		4
        /*0000*/ 	.byte	0x04, 0x2f
        /*0002*/ 	.short	(.L_1 - .L_0)
	.align		4
.L_0:
        /*0004*/ 	.word	index@(sigmoid_forward_float)
        /*0008*/ 	.word	0x0000000f


	//----- nvinfo : EIATTR_FRAME_SIZE
	.align		4
.L_1:
        /*000c*/ 	.byte	0x04, 0x11
        /*000e*/ 	.short	(.L_3 - .L_2)
	.align		4
.L_2:
        /*0010*/ 	.word	index@($__internal_11_$__cuda_sm20_dblrcp_rn_slowpath_v3)
        /*0014*/ 	.word	0x00000000


	//----- nvinfo : EIATTR_FRAME_SIZE
	.align		4
.L_3:
        /*0018*/ 	.byte	0x04, 0x11
        /*001a*/ 	.short	(.L_5 - .L_4)
	.align		4
.L_4:
        /*001c*/ 	.word	index@(sigmoid_forward_float)
        /*0020*/ 	.word	0x00000000


	//----- nvinfo : EIATTR_REGCOUNT
	.align		4
.L_5:
        /*0024*/ 	.byte	0x04, 0x2f
        /*0026*/ 	.short	(.L_7 - .L_6)
	.align		4
.L_6:
        /*0028*/ 	.word	index@(relu_forward_float)
        /*002c*/ 	.word	0x00000008


	//----- nvinfo : EIATTR_FRAME_SIZE
	.align		4
.L_7:
        /*0030*/ 	.byte	0x04, 0x11
        /*0032*/ 	.short	(.L_9 - .L_8)
	.align		4
.L_8:
        /*0034*/ 	.word	index@(relu_forward_float)
        /*0038*/ 	.word	0x00000000


	//----- nvinfo : EIATTR_REGCOUNT
	.align		4
.L_9:
        /*003c*/ 	.byte	0x04, 0x2f
        /*003e*/ 	.short	(.L_11 - .L_10)
	.align		4
.L_10:
        /*0040*/ 	.word	index@(swish_forwaxd_float)
        /*0044*/ 	.word	0x00000012


	//----- nvinfo : EIATTR_FRAME_SIZE
	.align		4
.L_11:
        /*0048*/ 	.byte	0x04, 0x11
        /*004a*/ 	.short	(.L_13 - .L_12)
	.align		4
.L_12:
        /*004c*/ 	.word	index@($__internal_10_$__cuda_sm20_dblrcp_rn_slowpath_v3)
        /*0050*/ 	.word	0x00000000


	//----- nvinfo : EIATTR_FRAME_SIZE
	.align		4
.L_13:
        /*0054*/ 	.byte	0x04, 0x11
        /*0056*/ 	.short	(.L_15 - .L_14)
	.align		4
.L_14:
        /*0058*/ 	.word	index@(swish_forwaxd_float)
        /*005c*/ 	.word	0x00000000


	//----- nvinfo : EIATTR_REGCOUNT
	.align		4
.L_15:
        /*0060*/ 	.byte	0x04, 0x2f
        /*0062*/ 	.short	(.L_17 - .L_16)
	.align		4
.L_16:
        /*0064*/ 	.word	index@(tanh_forward_float)
        /*0068*/ 	.word	0x00000010


	//----- nvinfo : EIATTR_FRAME_SIZE
	.align		4
.L_17:
        /*006c*/ 	.byte	0x04, 0x11
        /*006e*/ 	.short	(.L_19 - .L_18)
	.align		4
.L_18:
        /*0070*/ 	.word	index@($__internal_9_$__cuda_sm3x_div_rn_noftz_f32_slowpath)
        /*0074*/ 	.word	0x00000000


	//----- nvinfo : EIATTR_FRAME_SIZE
	.align		4
.L_19:
        /*0078*/ 	.byte	0x04, 0x11
        /*007a*/ 	.short	(.L_21 - .L_20)
	.align		4
.L_20:
        /*007c*/ 	.word	index@(tanh_forward_float)
        /*0080*/ 	.word	0x00000000


	//----- nvinfo : EIATTR_REGCOUNT
	.align		4
.L_21:
        /*0084*/ 	.byte	0x04, 0x2f
        /*0086*/ 	.short	(.L_23 - .L_22)
	.align		4
.L_22:
        /*0088*/ 	.word	index@(softmax_forward_float)
        /*008c*/ 	.word	0x00000004


	//----- nvinfo : EIATTR_FRAME_SIZE
	.align		4
.L_23:
        /*0090*/ 	.byte	0x04, 0x11
        /*0092*/ 	.short	(.L_25 - .L_24)
	.align		4
.L_24:
        /*0094*/ 	.word	index@(softmax_forward_float)
        /*0098*/ 	.word	0x00000000


	//----- nvinfo : EIATTR_REGCOUNT
	.align		4
.L_25:
        /*009c*/ 	.byte	0x04, 0x2f
        /*009e*/ 	.short	(.L_27 - .L_26)
	.align		4
.L_26:
        /*00a0*/ 	.word	index@(softmax_preprocessing_float)
        /*00a4*/ 	.word	0x0000000c


	//----- nvinfo : EIATTR_FRAME_SIZE
	.align		4
.L_27:
        /*00a8*/ 	.byte	0x04, 0x11
        /*00aa*/ 	.short	(.L_29 - .L_28)
	.align		4
.L_28:
        /*00ac*/ 	.word	index@(softmax_preprocessing_float)
        /*00b0*/ 	.word	0x00000000


	//----- nvinfo : EIATTR_REGCOUNT
	.align		4
.L_29:
        /*00b4*/ 	.byte	0x04, 0x2f
        /*00b6*/ 	.short	(.L_31 - .L_30)
	.align		4
.L_30:
        /*00b8*/ 	.word	index@(sigmoid_backward_float)
        /*00bc*/ 	.word	0x00000010


	//----- nvinfo : EIATTR_FRAME_SIZE
	.align		4
.L_31:
        /*00c0*/ 	.byte	0x04, 0x11
        /*00c2*/ 	.short	(.L_33 - .L_32)
	.align		4
.L_32:
        /*00c4*/ 	.word	index@($__internal_8_$__cuda_sm20_dblrcp_rn_slowpath_v3)
        /*00c8*/ 	.word	0x00000000


	//----- nvinfo : EIATTR_FRAME_SIZE
	.align		4
.L_33:
        /*00cc*/ 	.byte	0x04, 0x11
        /*00ce*/ 	.short	(.L_35 - .L_34)
	.align		4
.L_34:
        /*00d0*/ 	.word	index@(sigmoid_backward_float)
        /*00d4*/ 	.word	0x00000000


	//----- nvinfo : EIATTR_REGCOUNT
	.align		4
.L_35:
        /*00d8*/ 	.byte	0x04, 0x2f
        /*00da*/ 	.short	(.L_37 - .L_36)
	.align		4
.L_36:
        /*00dc*/ 	.word	index@(relu_backward_float)
        /*00e0*/ 	.word	0x00000008


	//----- nvinfo : EIATTR_FRAME_SIZE
	.align		4
.L_37:
        /*00e4*/ 	.byte	0x04, 0x11
        /*00e6*/ 	.short	(.L_39 - .L_38)
	.align		4
.L_38:
        /*00e8*/ 	.word	index@(relu_backward_float)
        /*00ec*/ 	.word	0x00000000


	//----- nvinfo : EIATTR_REGCOUNT
	.align		4
.L_39:
        /*00f0*/ 	.byte	0x04, 0x2f
        /*00f2*/ 	.short	(.L_41 - .L_40)
	.align		4
.L_40:
        /*00f4*/ 	.word	index@(swish_backward_float)
        /*00f8*/ 	.word	0x00000012


	//----- nvinfo : EIATTR_FRAME_SIZE
	.align		4
.L_41:
        /*00fc*/ 	.byte	0x04, 0x11
        /*00fe*/ 	.short	(.L_43 - .L_42)
	.align		4
.L_42:
        /*0100*/ 	.word	index@($__internal_7_$__cuda_sm20_dblrcp_rn_slowpath_v3)
        /*0104*/ 	.word	0x00000000


	//----- nvinfo : EIATTR_FRAME_SIZE
	.align		4
.L_43:
        /*0108*/ 	.byte	0x04, 0x11
        /*010a*/ 	.short	(.L_45 - .L_44)
	.align		4
.L_44:
        /*010c*/ 	.word	index@(swish_backward_float)
        /*0110*/ 	.word	0x00000000


	//----- nvinfo : EIATTR_REGCOUNT
	.align		4
.L_45:
        /*0114*/ 	.byte	0x04, 0x2f
        /*0116*/ 	.short	(.L_47 - .L_46)
	.align		4
.L_46:
        /*0118*/ 	.word	index@(tanh_backward_float)
        /*011c*/ 	.word	0x00000010


	//----- nvinfo : EIATTR_FRAME_SIZE
	.align		4
.L_47:
        /*0120*/ 	.byte	0x04, 0x11
        /*0122*/ 	.short	(.L_49 - .L_48)
	.align		4
.L_48:
        /*0124*/ 	.word	index@($__internal_6_$__cuda_sm3x_div_rn_noftz_f32_slowpath)
        /*0128*/ 	.word	0x00000000


	//----- nvinfo : EIATTR_FRAME_SIZE
	.align		4
.L_49:
        /*012c*/ 	.byte	0x04, 0x11
        /*012e*/ 	.short	(.L_51 - .L_50)
	.align		4
.L_50:
        /*0130*/ 	.word	index@(tanh_backward_float)
        /*0134*/ 	.word	0x00000000


	//----- nvinfo : EIATTR_REGCOUNT
	.align		4
.L_51:
        /*0138*/ 	.byte	0x04, 0x2f
        /*013a*/ 	.short	(.L_53 - .L_52)
	.align		4
.L_52:
        /*013c*/ 	.word	index@(softmax_backward_float)
        /*0140*/ 	.word	0x0000000e


	//----- nvinfo : EIATTR_FRAME_SIZE
	.align		4
.L_53:
        /*0144*/ 	.byte	0x04, 0x11
        /*0146*/ 	.short	(.L_55 - .L_54)
	.align		4
.L_54:
        /*0148*/ 	.word	index@(softmax_backward_float)
        /*014c*/ 	.word	0x00000000


	//----- nvinfo : EIATTR_REGCOUNT
	.align		4
.L_55:
        /*0150*/ 	.byte	0x04, 0x2f
        /*0152*/ 	.short	(.L_57 - .L_56)
	.align		4
.L_56:
        /*0154*/ 	.word	index@(sigmoid_forward_double)
        /*0158*/ 	.word	0x0000000f


	//----- nvinfo : EIATTR_FRAME_SIZE
	.align		4
.L_57:
        /*015c*/ 	.byte	0x04, 0x11
        /*015e*/ 	.short	(.L_59 - .L_58)
	.align		4
.L_58:
        /*0160*/ 	.word	index@($__internal_5_$__cuda_sm20_dblrcp_rn_slowpath_v3)
        /*0164*/ 	.word	0x00000000


	//----- nvinfo : EIATTR_FRAME_SIZE
	.align		4
.L_59:
        /*0168*/ 	.byte	0x04, 0x11
        /*016a*/ 	.short	(.L_61 - .L_60)
	.align		4
.L_60:
        /*016c*/ 	.word	index@(sigmoid_forward_double)
        /*0170*/ 	.word	0x00000000


	//----- nvinfo : EIATTR_REGCOUNT
	.align		4
.L_61:
        /*0174*/ 	.byte	0x04, 0x2f
        /*0176*/ 	.short	(.L_63 - .L_62)
	.align		4
.L_62:
        /*0178*/ 	.word	index@(relu_forward_double)
        /*017c*/ 	.word	0x00000008


	//----- nvinfo : EIATTR_FRAME_SIZE
	.align		4
.L_63:
        /*0180*/ 	.byte	0x04, 0x11
        /*0182*/ 	.short	(.L_65 - .L_64)
	.align		4
.L_64:
        /*0184*/ 	.word	index@(relu_forward_double)
        /*0188*/ 	.word	0x00000000


	//----- nvinfo : EIATTR_REGCOUNT
	.align		4
.L_65:
        /*018c*/ 	.byte	0x04, 0x2f
        /*018e*/ 	.short	(.L_67 - .L_66)
	.align		4
.L_66:
        /*0190*/ 	.word	index@(swish_forwaxd_double)
        /*0194*/ 	.word	0x00000012


	//----- nvinfo : EIATTR_FRAME_SIZE
	.align		4
.L_67:
        /*0198*/ 	.byte	0x04, 0x11
        /*019a*/ 	.short	(.L_69 - .L_68)
	.align		4
.L_68:
        /*019c*/ 	.word	index@($__internal_4_$__cuda_sm20_dblrcp_rn_slowpath_v3)
        /*01a0*/ 	.word	0x00000000


	//----- nvinfo : EIATTR_FRAME_SIZE
	.align		4
.L_69:
        /*01a4*/ 	.byte	0x04, 0x11
        /*01a6*/ 	.short	(.L_71 - .L_70)
	.align		4
.L_70:
        /*01a8*/ 	.word	index@(swish_forwaxd_double)
        /*01ac*/ 	.word	0x00000000


	//----- nvinfo : EIATTR_REGCOUNT
	.align		4
.L_71:
        /*01b0*/ 	.byte	0x04, 0x2f
        /*01b2*/ 	.short	(.L_73 - .L_72)
	.align		4
.L_72:
        /*01b4*/ 	.word	index@(tanh_forward_double)
        /*01b8*/ 	.word	0x00000010


	//----- nvinfo : EIATTR_FRAME_SIZE
	.align		4
.L_73:
        /*01bc*/ 	.byte	0x04, 0x11
        /*01be*/ 	.short	(.L_75 - .L_74)
	.align		4
.L_74:
        /*01c0*/ 	.word	index@($__internal_3_$__cuda_sm3x_div_rn_noftz_f32_slowpath)
        /*01c4*/ 	.word	0x00000000


	//----- nvinfo : EIATTR_FRAME_SIZE
	.align		4
.L_75:
        /*01c8*/ 	.byte	0x04, 0x11
        /*01ca*/ 	.short	(.L_77 - .L_76)
	.align		4
.L_76:
        /*01cc*/ 	.word	index@(tanh_forward_double)
        /*01d0*/ 	.word	0x00000000


	//----- nvinfo : EIATTR_REGCOUNT
	.align		4
.L_77:
        /*01d4*/ 	.byte	0x04, 0x2f
        /*01d6*/ 	.short	(.L_79 - .L_78)
	.align		4
.L_78:
        /*01d8*/ 	.word	index@(softmax_forward_double)
        /*01dc*/ 	.word	0x00000004


	//----- nvinfo : EIATTR_FRAME_SIZE
	.align		4
.L_79:
        /*01e0*/ 	.byte	0x04, 0x11
        /*01e2*/ 	.short	(.L_81 - .L_80)
	.align		4
.L_80:
        /*01e4*/ 	.word	index@(softmax_forward_double)
        /*01e8*/ 	.word	0x00000000


	//----- nvinfo : EIATTR_REGCOUNT
	.align		4
.L_81:
        /*01ec*/ 	.byte	0x04, 0x2f
        /*01ee*/ 	.short	(.L_83 - .L_82)
	.align		4
.L_82:
        /*01f0*/ 	.word	index@(softmax_preprocessing_double)
        /*01f4*/ 	.word	0x0000000c


	//----- nvinfo : EIATTR_FRAME_SIZE
	.align		4
.L_83:
        /*01f8*/ 	.byte	0x04, 0x11
        /*01fa*/ 	.short	(.L_85 - .L_84)
	.align		4
.L_84:
        /*01fc*/ 	.word	index@(softmax_preprocessing_double)
        /*0200*/ 	.word	0x00000000


	//----- nvinfo : EIATTR_REGCOUNT
	.align		4
.L_85:
        /*0204*/ 	.byte	0x04, 0x2f
        /*0206*/ 	.short	(.L_87 - .L_86)
	.align		4
.L_86:
        /*0208*/ 	.word	index@(sigmoid_backward_double)
        /*020c*/ 	.word	0x00000010


	//----- nvinfo : EIATTR_FRAME_SIZE
	.align		4
.L_87:
        /*0210*/ 	.byte	0x04, 0x11
        /*0212*/ 	.short	(.L_89 - .L_88)
	.align		4
.L_88:
        /*0214*/ 	.word	index@($__internal_2_$__cuda_sm20_dblrcp_rn_slowpath_v3)
        /*0218*/ 	.word	0x00000000


	//----- nvinfo : EIATTR_FRAME_SIZE
	.align		4
.L_89:
        /*021c*/ 	.byte	0x04, 0x11
        /*021e*/ 	.short	(.L_91 - .L_90)
	.align		4
.L_90:
        /*0220*/ 	.word	index@(sigmoid_backward_double)
        /*0224*/ 	.word	0x00000000


	//----- nvinfo : EIATTR_REGCOUNT
	.align		4
.L_91:
        /*0228*/ 	.byte	0x04, 0x2f
        /*022a*/ 	.short	(.L_93 - .L_92)
	.align		4
.L_92:
        /*022c*/ 	.word	index@(relu_backward_double)
        /*0230*/ 	.word	0x00000008


	//----- nvinfo : EIATTR_FRAME_SIZE
	.align		4
.L_93:
        /*0234*/ 	.byte	0x04, 0x11
        /*0236*/ 	.short	(.L_95 - .L_94)
	.align		4
.L_94:
        /*0238*/ 	.word	index@(relu_backward_double)
        /*023c*/ 	.word	0x00000000


	//----- nvinfo : EIATTR_REGCOUNT
	.align		4
.L_95:
        /*0240*/ 	.byte	0x04, 0x2f
        /*0242*/ 	.short	(.L_97 - .L_96)
	.align		4
.L_96:
        /*0244*/ 	.word	index@(swish_backward_double)
        /*0248*/ 	.word	0x00000012


	//----- nvinfo : EIATTR_FRAME_SIZE
	.align		4
.L_97:
        /*024c*/ 	.byte	0x04, 0x11
        /*024e*/ 	.short	(.L_99 - .L_98)
	.align		4
.L_98:
        /*0250*/ 	.word	index@($__internal_1_$__cuda_sm20_dblrcp_rn_slowpath_v3)
        /*0254*/ 	.word	0x00000000


	//----- nvinfo : EIATTR_FRAME_SIZE
	.align		4
.L_99:
        /*0258*/ 	.byte	0x04, 0x11
        /*025a*/ 	.short	(.L_101 - .L_100)
	.align		4
.L_100:
        /*025c*/ 	.word	index@(swish_backward_double)
        /*0260*/ 	.word	0x00000000


	//----- nvinfo : EIATTR_REGCOUNT
	.align		4
.L_101:
        /*0264*/ 	.byte	0x04, 0x2f
        /*0266*/ 	.short	(.L_103 - .L_102)
	.align		4
.L_102:
        /*0268*/ 	.word	index@(tanh_backward_double)
        /*026c*/ 	.word	0x00000010


	//----- nvinfo : EIATTR_FRAME_SIZE
	.align		4
.L_103:
        /*0270*/ 	.byte	0x04, 0x11
        /*0272*/ 	.short	(.L_105 - .L_104)
	.align		4
.L_104:
        /*0274*/ 	.word	index@($__internal_0_$__cuda_sm3x_div_rn_noftz_f32_slowpath)
        /*0278*/ 	.word	0x00000000


	//----- nvinfo : EIATTR_FRAME_SIZE
	.align		4
.L_105:
        /*027c*/ 	.byte	0x04, 0x11
        /*027e*/ 	.short	(.L_107 - .L_106)
	.align		4
.L_106:
        /*0280*/ 	.word	index@(tanh_backward_double)
        /*0284*/ 	.word	0x00000000


	//----- nvinfo : EIATTR_REGCOUNT
	.align		4
.L_107:
        /*0288*/ 	.byte	0x04, 0x2f
        /*028a*/ 	.short	(.L_109 - .L_108)
	.align		4
.L_108:
        /*028c*/ 	.word	index@(softmax_backward_double)
        /*0290*/ 	.word	0x0000000e


	//----- nvinfo : EIATTR_FRAME_SIZE
	.align		4
.L_109:
        /*0294*/ 	.byte	0x04, 0x11
        /*0296*/ 	.short	(.L_111 - .L_110)
	.align		4
.L_110:
        /*0298*/ 	.word	index@(softmax_backward_double)
        /*029c*/ 	.word	0x00000000


	//----- nvinfo : EIATTR_REGCOUNT
	.align		4
.L_111:
        /*02a0*/ 	.byte	0x04, 0x2f
        /*02a2*/ 	.short	(.L_113 - .L_112)
	.align		4
.L_112:
        /*02a4*/ 	.word	index@(reduce_linear_batch_float)
        /*02a8*/ 	.word	0x0000000e


	//----- nvinfo : EIATTR_FRAME_SIZE
	.align		4
.L_113:
        /*02ac*/ 	.byte	0x04, 0x11
        /*02ae*/ 	.short	(.L_115 - .L_114)
	.align		4
.L_114:
        /*02b0*/ 	.word	index@(reduce_linear_batch_float)
        /*02b4*/ 	.word	0x00000000


	//----- nvinfo : EIATTR_REGCOUNT
	.align		4
.L_115:
        /*02b8*/ 	.byte	0x04, 0x2f
        /*02ba*/ 	.short	(.L_117 - .L_116)
	.align		4
.L_116:
        /*02bc*/ 	.word	index@(reduce_linear_batch_double)
        /*02c0*/ 	.word	0x0000000f


	//----- nvinfo : EIATTR_FRAME_SIZE
	.align		4
.L_117:
        /*02c4*/ 	.byte	0x04, 0x11
        /*02c6*/ 	.short	(.L_119 - .L_118)
	.align		4
.L_118:
        /*02c8*/ 	.word	index@(reduce_linear_batch_double)
        /*02cc*/ 	.word	0x00000000


	//----- nvinfo : EIATTR_MIN_STACK_SIZE
	.align		4
.L_119:
        /*02d0*/ 	.byte	0x04, 0x12
        /*02d2*/ 	.short	(.L_121 - .L_120)
	.align		4
.L_120:
        /*02d4*/ 	.word	index@(reduce_linear_batch_double)
        /*02d8*/ 	.word	0x00000000


	//----- nvinfo : EIATTR_MIN_STACK_SIZE
	.align		4
.L_121:
        /*02dc*/ 	.byte	0x04, 0x12
        /*02de*/ 	.short	(.L_123 - .L_122)
	.align		4
.L_122:
        /*02e0*/ 	.word	index@(reduce_linear_batch_float)
        /*02e4*/ 	.word	0x00000000


	//----- nvinfo : EIATTR_MIN_STACK_SIZE
	.align		4
.L_123:
        /*02e8*/ 	.byte	0x04, 0x12
        /*02ea*/ 	.short	(.L_125 - .L_124)
	.align		4
.L_124:
        /*02ec*/ 	.word	index@(softmax_backward_double)
        /*02f0*/ 	.word	0x00000000


	//----- nvinfo : EIATTR_MIN_STACK_SIZE
	.align		4
.L_125:
        /*02f4*/ 	.byte	0x04, 0x12
        /*02f6*/ 	.short	(.L_127 - .L_126)
	.align		4
.L_126:
        /*02f8*/ 	.word	index@(tanh_backward_double)
        /*02fc*/ 	.word	0x00000000


	//----- nvinfo : EIATTR_MIN_STACK_SIZE
	.align		4
.L_127:
        /*0300*/ 	.byte	0x04, 0x12
        /*0302*/ 	.short	(.L_129 - .L_128)
	.align		4
.L_128:
        /*0304*/ 	.word	index@(swish_backward_double)
        /*0308*/ 	.word	0x00000000


	//----- nvinfo : EIATTR_MIN_STACK_SIZE
	.align		4
.L_129:
        /*030c*/ 	.byte	0x04, 0x12
        /*030e*/ 	.short	(.L_131 - .L_130)
	.align		4
.L_130:
        /*0310*/ 	.word	index@(relu_backward_double)
        /*0314*/ 	.word	0x00000000


	//----- nvinfo : EIATTR_MIN_STACK_SIZE
	.align		4
.L_131:
        /*0318*/ 	.byte	0x04, 0x12
        /*031a*/ 	.short	(.L_133 - .L_132)
	.align		4
.L_132:
        /*031c*/ 	.word	index@(sigmoid_backward_double)
        /*0320*/ 	.word	0x00000000


	//----- nvinfo : EIATTR_MIN_STACK_SIZE
	.align		4
.L_133:
        /*0324*/ 	.byte	0x04, 0x12
        /*0326*/ 	.short	(.L_135 - .L_134)
	.align		4
.L_134:
        /*0328*/ 	.word	index@(softmax_preprocessing_double)
        /*032c*/ 	.word	0x00000000


	//----- nvinfo : EIATTR_MIN_STACK_SIZE
	.align		4
.L_135:
        /*0330*/ 	.byte	0x04, 0x12
        /*0332*/ 	.short	(.L_137 - .L_136)
	.align		4
.L_136:
        /*0334*/ 	.word	index@(softmax_forward_double)
        /*0338*/ 	.word	0x00000000


	//----- nvinfo : EIATTR_MIN_STACK_SIZE
	.align		4
.L_137:
        /*033c*/ 	.byte	0x04, 0x12
        /*033e*/ 	.short	(.L_139 - .L_138)
	.align		4
.L_138:
        /*0340*/ 	.word	index@(tanh_forward_double)
        /*0344*/ 	.word	0x00000000


	//----- nvinfo : EIATTR_MIN_STACK_SIZE
	.align		4
.L_139:
        /*0348*/ 	.byte	0x04, 0x12
        /*034a*/ 	.short	(.L_141 - .L_140)
	.align		4
.L_140:
        /*034c*/ 	.word	index@(swish_forwaxd_double)
        /*0350*/ 	.word	0x00000000


	//----- nvinfo : EIATTR_MIN_STACK_SIZE
	.align		4
.L_141:
        /*0354*/ 	.byte	0x04, 0x12
        /*0356*/ 	.short	(.L_143 - .L_142)
	.align		4
.L_142:
        /*0358*/ 	.word	index@(relu_forward_double)
        /*035c*/ 	.word	0x00000000


	//----- nvinfo : EIATTR_MIN_STACK_SIZE
	.align		4
.L_143:
        /*0360*/ 	.byte	0x04, 0x12
        /*0362*/ 	.short	(.L_145 - .L_144)
	.align		4
.L_144:
        /*0364*/ 	.word	index@(sigmoid_forward_double)
        /*0368*/ 	.word	0x00000000


	//----- nvinfo : EIATTR_MIN_STACK_SIZE
	.align		4
.L_145:
        /*036c*/ 	.byte	0x04, 0x12
        /*036e*/ 	.short	(.L_147 - .L_146)
	.align		4
.L_146:
        /*0370*/ 	.word	index@(softmax_backward_float)
        /*0374*/ 	.word	0x00000000


	//----- nvinfo : EIATTR_MIN_STACK_SIZE
	.align		4
.L_147:
        /*0378*/ 	.byte	0x04, 0x12
        /*037a*/ 	.short	(.L_149 - .L_148)
	.align		4
.L_148:
        /*037c*/ 	.word	index@(tanh_backward_float)
        /*0380*/ 	.word	0x00000000


	//----- nvinfo : EIATTR_MIN_STACK_SIZE
	.align		4
.L_149:
        /*0384*/ 	.byte	0x04, 0x12
        /*0386*/ 	.short	(.L_151 - .L_150)
	.align		4
.L_150:
        /*0388*/ 	.word	index@(swish_backward_float)
        /*038c*/ 	.word	0x00000000


	//----- nvinfo : EIATTR_MIN_STACK_SIZE
	.align		4
.L_151:
        /*0390*/ 	.byte	0x04, 0x12
        /*0392*/ 	.short	(.L_153 - .L_152)
	.align		4
.L_152:
        /*0394*/ 	.word	index@(relu_backward_float)
        /*0398*/ 	.word	0x00000000


	//----- nvinfo : EIATTR_MIN_STACK_SIZE
	.align		4
.L_153:
        /*039c*/ 	.byte	0x04, 0x12
        /*039e*/ 	.short	(.L_155 - .L_154)
	.align		4
.L_154:
        /*03a0*/ 	.word	index@(sigmoid_backward_float)
        /*03a4*/ 	.word	0x00000000


	//----- nvinfo : EIATTR_MIN_STACK_SIZE
	.align		4
.L_155:
        /*03a8*/ 	.byte	0x04, 0x12
        /*03aa*/ 	.short	(.L_157 - .L_156)
	.align		4
.L_156:
        /*03ac*/ 	.word	index@(softmax_preprocessing_float)
        /*03b0*/ 	.word	0x00000000


	//----- nvinfo : EIATTR_MIN_STACK_SIZE
	.align		4
.L_157:
        /*03b4*/ 	.byte	0x04, 0x12
        /*03b6*/ 	.short	(.L_159 - .L_158)
	.align		4
.L_158:
        /*03b8*/ 	.word	index@(softmax_forward_float)
        /*03bc*/ 	.word	0x00000000


	//----- nvinfo : EIATTR_MIN_STACK_SIZE
	.align		4
.L_159:
        /*03c0*/ 	.byte	0x04, 0x12
        /*03c2*/ 	.short	(.L_161 - .L_160)
	.align		4
.L_160:
        /*03c4*/ 	.word	index@(tanh_forward_float)
        /*03c8*/ 	.word	0x00000000


	//----- nvinfo : EIATTR_MIN_STACK_SIZE
	.align		4
.L_161:
        /*03cc*/ 	.byte	0x04, 0x12
        /*03ce*/ 	.short	(.L_163 - .L_162)
	.align		4
.L_162:
        /*03d0*/ 	.word	index@(swish_forwaxd_float)
        /*03d4*/ 	.word	0x00000000


	//----- nvinfo : EIATTR_MIN_STACK_SIZE
	.align		4
.L_163:
        /*03d8*/ 	.byte	0x04, 0x12
        /*03da*/ 	.short	(.L_165 - .L_164)
	.align		4
.L_164:
        /*03dc*/ 	.word	index@(relu_forward_float)
        /*03e0*/ 	.word	0x00000000


	//----- nvinfo : EIATTR_MIN_STACK_SIZE
	.align		4
.L_165:
        /*03e4*/ 	.byte	0x04, 0x12
        /*03e6*/ 	.short	(.L_167 - .L_166)
	.align		4
.L_166:
        /*03e8*/ 	.word	index@(sigmoid_forward_float)
        /*03ec*/ 	.word	0x00000000
.L_167:


//--------------------- .nv.compat                --------------------------
	.section	.nv.compat,"",@"SHT_CUDA_COMPAT_INFO"
	.align	4
        /*0000*/ 	.byte	0x02, 0x09, 0x00, 0x00, 0x02, 0x02, 0x01, 0x00, 0x02, 0x05, 0x05, 0x00, 0x03, 0x07, 0x01, 0x01
        /*0010*/ 	.byte	0x02, 0x03, 0x00, 0x00, 0x02, 0x06, 0x01, 0x00, 0x04, 0x0b, 0x08, 0x00, 0x01, 0x00, 0x00, 0x00
        /*0020*/ 	.byte	0x00, 0x00, 0x00, 0x00


//--------------------- .nv.info.reduce_linear_batch_double --------------------------
	.section	.nv.info.reduce_linear_batch_double,"",@"SHT_CUDA_INFO"
	.sectionflags	@""
	.align	4


	//----- nvinfo : EIATTR_CUDA_API_VERSION
	.align		4
        /*0000*/ 	.byte	0x04, 0x37
        /*0002*/ 	.short	(.L_169 - .L_168)
.L_168:
        /*0004*/ 	.word	0x00000082


	//----- nvinfo : EIATTR_KPARAM_INFO
	.align		4
.L_169:
        /*0008*/ 	.byte	0x04, 0x17
        /*000a*/ 	.short	(.L_171 - .L_170)
.L_170:
        /*000c*/ 	.word	0x00000000
        /*0010*/ 	.short	0x0003
        /*0012*/ 	.short	0x0014
        /*0014*/ 	.byte	0x00, 0xf0, 0x11, 0x00


	//----- nvinfo : EIATTR_KPARAM_INFO
	.align		4
.L_171:
        /*0018*/ 	.byte	0x04, 0x17
        /*001a*/ 	.short	(.L_173 - .L_172)
.L_172:
        /*001c*/ 	.word	0x00000000
        /*0020*/ 	.short	0x0002
        /*0022*/ 	.short	0x0010
        /*0024*/ 	.byte	0x00, 0xf0, 0x11, 0x00


	//----- nvinfo : EIATTR_KPARAM_INFO
	.align		4
.L_173:
        /*0028*/ 	.byte	0x04, 0x17
        /*002a*/ 	.short	(.L_175 - .L_174)
.L_174:
        /*002c*/ 	.word	0x00000000
        /*0030*/ 	.short	0x0001
        /*0032*/ 	.short	0x0008
        /*0034*/ 	.byte	0x00, 0xf5, 0x21, 0x00


	//----- nvinfo : EIATTR_KPARAM_INFO
	.align		4
.L_175:
        /*0038*/ 	.byte	0x04, 0x17
        /*003a*/ 	.short	(.L_177 - .L_176)
.L_176:
        /*003c*/ 	.word	0x00000000
        /*0040*/ 	.short	0x0000
        /*0042*/ 	.short	0x0000
        /*0044*/ 	.byte	0x00, 0xf5, 0x21, 0x00


	//----- nvinfo : EIATTR_SPARSE_MMA_MASK
	.align		4
.L_177:
        /*0048*/ 	.byte	0x03, 0x50
        /*004a*/ 	.short	0x0000


	//----- nvinfo : EIATTR_MAXREG_COUNT
	.align		4
        /*004c*/ 	.byte	0x03, 0x1b
        /*004e*/ 	.short	0x00ff


	//----- nvinfo : EIATTR_NUM_BARRIERS
	.align		4
        /*0050*/ 	.byte	0x02, 0x4c
        /*0052*/ 	.byte	0x01
	.zero		1


	//----- nvinfo : EIATTR_MERCURY_ISA_VERSION
	.align		4
        /*0054*/ 	.byte	0x03, 0x5f
        /*0056*/ 	.short	0x0101


	//----- nvinfo : EIATTR_VRC_CTA_INIT_COUNT
	.align		4
        /*0058*/ 	.byte	0x02, 0x4a
	.zero		1
	.zero		1


	//----- nvinfo : EIATTR_EXIT_INSTR_OFFSETS
	.align		4
        /*005c*/ 	.byte	0x04, 0x1c
        /*005e*/ 	.short	(.L_179 - .L_178)


	//   ....[0]....
.L_178:
        /*0060*/ 	.word	0x00000040


	//   ....[1]....
        /*0064*/ 	.word	0x00000450


	//   ....[2]....
        /*0068*/ 	.word	0x00000470


	//   ....[3]....
        /*006c*/ 	.word	0x000004c0


	//----- nvinfo : EIATTR_CRS_STACK_SIZE
	.align		4
.L_179:
        /*0070*/ 	.byte	0x04, 0x1e
        /*0072*/ 	.short	(.L_181 - .L_180)
.L_180:
        /*0074*/ 	.word	0x00000000


	//----- nvinfo : EIATTR_CBANK_PARAM_SIZE
	.align		4
.L_181:
        /*0078*/ 	.byte	0x03, 0x19
        /*007a*/ 	.short	0x0018


	//----- nvinfo : EIATTR_PARAM_CBANK
	.align		4
        /*007c*/ 	.byte	0x04, 0x0a
        /*007e*/ 	.short	(.L_183 - .L_182)
	.align		4
.L_182:
        /*0080*/ 	.word	index@(.nv.constant0.reduce_linear_batch_double)
        /*0084*/ 	.short	0x0380
        /*0086*/ 	.short	0x0018


	//----- nvinfo : EIATTR_SW_WAR
	.align		4
.L_183:
        /*0088*/ 	.byte	0x04, 0x36
        /*008a*/ 	.short	(.L_185 - .L_184)
.L_184:
        /*008c*/ 	.word	0x00000008
.L_185:


//--------------------- .nv.info.reduce_linear_batch_float --------------------------
	.section	.nv.info.reduce_linear_batch_float,"",@"SHT_CUDA_INFO"
	.sectionflags	@""
	.align	4


	//----- nvinfo : EIATTR_CUDA_API_VERSION
	.align		4
        /*0000*/ 	.byte	0x04, 0x37
        /*0002*/ 	.short	(.L_187 - .L_186)
.L_186:
        /*0004*/ 	.word	0x00000082


	//----- nvinfo : EIATTR_KPARAM_INFO
	.align		4
.L_187:
        /*0008*/ 	.byte	0x04, 0x17
        /*000a*/ 	.short	(.L_189 - .L_188)
.L_188:
        /*000c*/ 	.word	0x00000000
        /*0010*/ 	.short	0x0003
        /*0012*/ 	.short	0x0014
        /*0014*/ 	.byte	0x00, 0xf0, 0x11, 0x00


	//----- nvinfo : EIATTR_KPARAM_INFO
	.align		4
.L_189:
        /*0018*/ 	.byte	0x04, 0x17
        /*001a*/ 	.short	(.L_191 - .L_190)
.L_190:
        /*001c*/ 	.word	0x00000000
        /*0020*/ 	.short	0x0002
        /*0022*/ 	.short	0x0010
        /*0024*/ 	.byte	0x00, 0xf0, 0x11, 0x00


	//----- nvinfo : EIATTR_KPARAM_INFO
	.align		4
.L_191:
        /*0028*/ 	.byte	0x04, 0x17
        /*002a*/ 	.short	(.L_193 - .L_192)
.L_192:
        /*002c*/ 	.word	0x00000000
        /*0030*/ 	.short	0x0001
        /*0032*/ 	.short	0x0008
        /*0034*/ 	.byte	0x00, 0xf5, 0x21, 0x00


	//----- nvinfo : EIATTR_KPARAM_INFO
	.align		4
.L_193:
        /*0038*/ 	.byte	0x04, 0x17
        /*003a*/ 	.short	(.L_195 - .L_194)
.L_194:
        /*003c*/ 	.word	0x00000000
        /*0040*/ 	.short	0x0000
        /*0042*/ 	.short	0x0000
        /*0044*/ 	.byte	0x00, 0xf5, 0x21, 0x00


	//----- nvinfo : EIATTR_SPARSE_MMA_MASK
	.align		4
.L_195:
        /*0048*/ 	.byte	0x03, 0x50
        /*004a*/ 	.short	0x0000


	//----- nvinfo : EIATTR_MAXREG_COUNT
	.align		4
        /*004c*/ 	.byte	0x03, 0x1b
        /*004e*/ 	.short	0x00ff


	//----- nvinfo : EIATTR_NUM_BARRIERS
	.align		4
        /*0050*/ 	.byte	0x02, 0x4c
        /*0052*/ 	.byte	0x01
	.zero		1


	//----- nvinfo : EIATTR_MERCURY_ISA_VERSION
	.align		4
        /*0054*/ 	.byte	0x03, 0x5f
        /*0056*/ 	.short	0x0101


	//----- nvinfo : EIATTR_VRC_CTA_INIT_COUNT
	.align		4
        /*0058*/ 	.byte	0x02, 0x4a
	.zero		1
	.zero		1


	//----- nvinfo : EIATTR_EXIT_INSTR_OFFSETS
	.align		4
        /*005c*/ 	.byte	0x04, 0x1c
        /*005e*/ 	.short	(.L_197 - .L_196)


	//   ....[0]....
.L_196:
        /*0060*/ 	.word	0x00000040


	//   ....[1]....
        /*0064*/ 	.word	0x00000440


	//   ....[2]....
        /*0068*/ 	.word	0x00000460


	//   ....[3]....
        /*006c*/ 	.word	0x000004b0


	//----- nvinfo : EIATTR_CRS_STACK_SIZE
	.align		4
.L_197:
        /*0070*/ 	.byte	0x04, 0x1e
        /*0072*/ 	.short	(.L_199 - .L_198)
.L_198:
        /*0074*/ 	.word	0x00000000


	//----- nvinfo : EIATTR_CBANK_PARAM_SIZE
	.align		4
.L_199:
        /*0078*/ 	.byte	0x03, 0x19
        /*007a*/ 	.short	0x0018


	//----- nvinfo : EIATTR_PARAM_CBANK
	.align		4
        /*007c*/ 	.byte	0x04, 0x0a
        /*007e*/ 	.short	(.L_201 - .L_200)
	.align		4
.L_200:
        /*0080*/ 	.word	index@(.nv.constant0.reduce_linear_batch_float)
        /*0084*/ 	.short	0x0380
        /*0086*/ 	.short	0x0018


	//----- nvinfo : EIATTR_SW_WAR
	.align		4
.L_201:
        /*0088*/ 	.byte	0x04, 0x36
        /*008a*/ 	.short	(.L_203 - .L_202)
.L_202:
        /*008c*/ 	.word	0x00000008
.L_203:


//--------------------- .nv.info.softmax_backward_double --------------------------
	.section	.nv.info.softmax_backward_double,"",@"SHT_CUDA_INFO"
	.sectionflags	@""
	.align	4


	//----- nvinfo : EIATTR_CUDA_API_VERSION
	.align		4
        /*0000*/ 	.byte	0x04, 0x37
        /*0002*/ 	.short	(.L_205 - .L_204)
.L_204:
        /*0004*/ 	.word	0x00000082


	//----- nvinfo : EIATTR_KPARAM_INFO
	.align		4
.L_205:
        /*0008*/ 	.byte	0x04, 0x17
        /*000a*/ 	.short	(.L_207 - .L_206)
.L_206:
        /*000c*/ 	.word	0x00000000
        /*0010*/ 	.short	0x0003
        /*0012*/ 	.short	0x0018
        /*0014*/ 	.byte	0x00, 0xf0, 0x21, 0x00


	//----- nvinfo : EIATTR_KPARAM_INFO
	.align		4
.L_207:
        /*0018*/ 	.byte	0x04, 0x17
        /*001a*/ 	.short	(.L_209 - .L_208)
.L_208:
        /*001c*/ 	.word	0x00000000
        /*0020*/ 	.short	0x0002
        /*0022*/ 	.short	0x0010
        /*0024*/ 	.byte	0x00, 0xf0, 0x21, 0x00


	//----- nvinfo : EIATTR_KPARAM_INFO
	.align		4
.L_209:
        /*0028*/ 	.byte	0x04, 0x17
        /*002a*/ 	.short	(.L_211 - .L_210)
.L_210:
        /*002c*/ 	.word	0x00000000
        /*0030*/ 	.short	0x0001
        /*0032*/ 	.short	0x0008
        /*0034*/ 	.byte	0x00, 0xf5, 0x21, 0x00


	//----- nvinfo : EIATTR_KPARAM_INFO
	.align		4
.L_211:
        /*0038*/ 	.byte	0x04, 0x17
        /*003a*/ 	.short	(.L_213 - .L_212)
.L_212:
        /*003c*/ 	.word	0x00000000
        /*0040*/ 	.short	0x0000
        /*0042*/ 	.short	0x0000
        /*0044*/ 	.byte	0x00, 0xf5, 0x21, 0x00


	//----- nvinfo : EIATTR_SPARSE_MMA_MASK
	.align		4
.L_213:
        /*0048*/ 	.byte	0x03, 0x50
        /*004a*/ 	.short	0x0000


	//----- nvinfo : EIATTR_MAXREG_COUNT
	.align		4
        /*004c*/ 	.byte	0x03, 0x1b
        /*004e*/ 	.short	0x00ff


	//----- nvinfo : EIATTR_MERCURY_ISA_VERSION
	.align		4
        /*0050*/ 	.byte	0x03, 0x5f
        /*0052*/ 	.short	0x0101


	//----- nvinfo : EIATTR_VRC_CTA_INIT_COUNT
	.align		4
        /*0054*/ 	.byte	0x02, 0x4a
	.zero		1
	.zero		1


	//----- nvinfo : EIATTR_EXIT_INSTR_OFFSETS
	.align		4
        /*0058*/ 	.byte	0x04, 0x1c
        /*005a*/ 	.short	(.L_215 - .L_214)


	//   ....[0]....
.L_214:
        /*005c*/ 	.word	0x000000e0


	//   ....[1]....
        /*0060*/ 	.word	0x00000260


	//----- nvinfo : EIATTR_CBANK_PARAM_SIZE
	.align		4
.L_215:
        /*0064*/ 	.byte	0x03, 0x19
        /*0066*/ 	.short	0x0020


	//----- nvinfo : EIATTR_PARAM_CBANK
	.align		4
        /*0068*/ 	.byte	0x04, 0x0a
        /*006a*/ 	.short	(.L_217 - .L_216)
	.align		4
.L_216:
        /*006c*/ 	.word	index@(.nv.constant0.softmax_backward_double)
        /*0070*/ 	.short	0x0380
        /*0072*/ 	.short	0x0020


	//----- nvinfo : EIATTR_SW_WAR
	.align		4
.L_217:
        /*0074*/ 	.byte	0x04, 0x36
        /*0076*/ 	.short	(.L_219 - .L_218)
.L_218:
        /*0078*/ 	.word	0x00000008
.L_219:


//--------------------- .nv.info.tanh_backward_double --------------------------
	.section	.nv.info.tanh_backward_double,"",@"SHT_CUDA_INFO"
	.sectionflags	@""
	.align	4


	//----- nvinfo : EIATTR_CUDA_API_VERSION
	.align		4
        /*0000*/ 	.byte	0x04, 0x37
        /*0002*/ 	.short	(.L_221 - .L_220)
.L_220:
        /*0004*/ 	.word	0x00000082


	//----- nvinfo : EIATTR_KPARAM_INFO
	.align		4
.L_221:
        /*0008*/ 	.byte	0x04, 0x17
        /*000a*/ 	.short	(.L_223 - .L_222)
.L_222:
        /*000c*/ 	.word	0x00000000
        /*0010*/ 	.short	0x0003
        /*0012*/ 	.short	0x0018
        /*0014*/ 	.byte	0x00, 0xf0, 0x21, 0x00


	//----- nvinfo : EIATTR_KPARAM_INFO
	.align		4
.L_223:
        /*0018*/ 	.byte	0x04, 0x17
        /*001a*/ 	.short	(.L_225 - .L_224)
.L_224:
        /*001c*/ 	.word	0x00000000
        /*0020*/ 	.short	0x0002
        /*0022*/ 	.short	0x0010
        /*0024*/ 	.byte	0x00, 0xf0, 0x21, 0x00


	//----- nvinfo : EIATTR_KPARAM_INFO
	.align		4
.L_225:
        /*0028*/ 	.byte	0x04, 0x17
        /*002a*/ 	.short	(.L_227 - .L_226)
.L_226:
        /*002c*/ 	.word	0x00000000
        /*0030*/ 	.short	0x0001
        /*0032*/ 	.short	0x0008
        /*0034*/ 	.byte	0x00, 0xf5, 0x21, 0x00


	//----- nvinfo : EIATTR_KPARAM_INFO
	.align		4
.L_227:
        /*0038*/ 	.byte	0x04, 0x17
        /*003a*/ 	.short	(.L_229 - .L_228)
.L_228:
        /*003c*/ 	.word	0x00000000
        /*0040*/ 	.short	0x0000
        /*0042*/ 	.short	0x0000
        /*0044*/ 	.byte	0x00, 0xf5, 0x21, 0x00


	//----- nvinfo : EIATTR_SPARSE_MMA_MASK
	.align		4
.L_229:
        /*0048*/ 	.byte	0x03, 0x50
        /*004a*/ 	.short	0x0000


	//----- nvinfo : EIATTR_MAXREG_COUNT
	.align		4
        /*004c*/ 	.byte	0x03, 0x1b
        /*004e*/ 	.short	0x00ff


	//----- nvinfo : EIATTR_MERCURY_ISA_VERSION
	.align		4
        /*0050*/ 	.byte	0x03, 0x5f
        /*0052*/ 	.short	0x0101


	//----- nvinfo : EIATTR_VRC_CTA_INIT_COUNT
	.align		4
        /*0054*/ 	.byte	0x02, 0x4a
	.zero		1
	.zero		1


	//----- nvinfo : EIATTR_EXIT_INSTR_OFFSETS
	.align		4
        /*0058*/ 	.byte	0x04, 0x1c
        /*005a*/ 	.short	(.L_231 - .L_230)


	//   ....[0]....
.L_230:
        /*005c*/ 	.word	0x000000e0


	//   ....[1]....
        /*0060*/ 	.word	0x000003d0


	//----- nvinfo : EIATTR_CRS_STACK_SIZE
	.align		4
.L_231:
        /*0064*/ 	.byte	0x04, 0x1e
        /*0066*/ 	.short	(.L_233 - .L_232)
.L_232:
        /*0068*/ 	.word	0x00000000


	//----- nvinfo : EIATTR_CBANK_PARAM_SIZE
	.align		4
.L_233:
        /*006c*/ 	.byte	0x03, 0x19
        /*006e*/ 	.short	0x0020


	//----- nvinfo : EIATTR_PARAM_CBANK
	.align		4
        /*0070*/ 	.byte	0x04, 0x0a
        /*0072*/ 	.short	(.L_235 - .L_234)
	.align		4
.L_234:
        /*0074*/ 	.word	index@(.nv.constant0.tanh_backward_double)
        /*0078*/ 	.short	0x0380
        /*007a*/ 	.short	0x0020


	//----- nvinfo : EIATTR_SW_WAR
	.align		4
.L_235:
        /*007c*/ 	.byte	0x04, 0x36
        /*007e*/ 	.short	(.L_237 - .L_236)
.L_236:
        /*0080*/ 	.word	0x00000008
.L_237:


//--------------------- .nv.info.swish_backward_double --------------------------
	.section	.nv.info.swish_backward_double,"",@"SHT_CUDA_INFO"
	.sectionflags	@""
	.align	4


	//----- nvinfo : EIATTR_CUDA_API_VERSION
	.align		4
        /*0000*/ 	.byte	0x04, 0x37
        /*0002*/ 	.short	(.L_239 - .L_238)
.L_238:
        /*0004*/ 	.word	0x00000082


	//----- nvinfo : EIATTR_KPARAM_INFO
	.align		4
.L_239:
        /*0008*/ 	.byte	0x04, 0x17
        /*000a*/ 	.short	(.L_241 - .L_240)
.L_240:
        /*000c*/ 	.word	0x00000000
        /*0010*/ 	.short	0x0003
        /*0012*/ 	.short	0x0018
        /*0014*/ 	.byte	0x00, 0xf0, 0x21, 0x00


	//----- nvinfo : EIATTR_KPARAM_INFO
	.align		4
.L_241:
        /*0018*/ 	.byte	0x04, 0x17
        /*001a*/ 	.short	(.L_243 - .L_242)
.L_242:
        /*001c*/ 	.word	0x00000000
        /*0020*/ 	.short	0x0002
        /*0022*/ 	.short	0x0010
        /*0024*/ 	.byte	0x00, 0xf0, 0x21, 0x00


	//----- nvinfo : EIATTR_KPARAM_INFO
	.align		4
.L_243:
        /*0028*/ 	.byte	0x04, 0x17
        /*002a*/ 	.short	(.L_245 - .L_244)
.L_244:
        /*002c*/ 	.word	0x00000000
        /*0030*/ 	.short	0x0001
        /*0032*/ 	.short	0x0008
        /*0034*/ 	.byte	0x00, 0xf5, 0x21, 0x00


	//----- nvinfo : EIATTR_KPARAM_INFO
	.align		4
.L_245:
        /*0038*/ 	.byte	0x04, 0x17
        /*003a*/ 	.short	(.L_247 - .L_246)
.L_246:
        /*003c*/ 	.word	0x00000000
        /*0040*/ 	.short	0x0000
        /*0042*/ 	.short	0x0000
        /*0044*/ 	.byte	0x00, 0xf5, 0x21, 0x00


	//----- nvinfo : EIATTR_SPARSE_MMA_MASK
	.align		4
.L_247:
        /*0048*/ 	.byte	0x03, 0x50
        /*004a*/ 	.short	0x0000


	//----- nvinfo : EIATTR_MAXREG_COUNT
	.align		4
        /*004c*/ 	.byte	0x03, 0x1b
        /*004e*/ 	.short	0x00ff


	//----- nvinfo : EIATTR_MERCURY_ISA_VERSION
	.align		4
        /*0050*/ 	.byte	0x03, 0x5f
        /*0052*/ 	.short	0x0101


	//----- nvinfo : EIATTR_VRC_CTA_INIT_COUNT
	.align		4
        /*0054*/ 	.byte	0x02, 0x4a
	.zero		1
	.zero		1


	//----- nvinfo : EIATTR_EXIT_INSTR_OFFSETS
	.align		4
        /*0058*/ 	.byte	0x04, 0x1c
        /*005a*/ 	.short	(.L_249 - .L_248)


	//   ....[0]....
.L_248:
        /*005c*/ 	.word	0x000000e0


	//   ....[1]....
        /*0060*/ 	.word	0x000003c0


	//----- nvinfo : EIATTR_CRS_STACK_SIZE
	.align		4
.L_249:
        /*0064*/ 	.byte	0x04, 0x1e
        /*0066*/ 	.short	(.L_251 - .L_250)
.L_250:
        /*0068*/ 	.word	0x00000000


	//----- nvinfo : EIATTR_CBANK_PARAM_SIZE
	.align		4
.L_251:
        /*006c*/ 	.byte	0x03, 0x19
        /*006e*/ 	.short	0x0020


	//----- nvinfo : EIATTR_PARAM_CBANK
	.align		4
        /*0070*/ 	.byte	0x04, 0x0a
        /*0072*/ 	.short	(.L_253 - .L_252)
	.align		4
.L_252:
        /*0074*/ 	.word	index@(.nv.constant0.swish_backward_double)
        /*0078*/ 	.short	0x0380
        /*007a*/ 	.short	0x0020


	//----- nvinfo : EIATTR_SW_WAR
	.align		4
.L_253:
        /*007c*/ 	.byte	0x04, 0x36
        /*007e*/ 	.short	(.L_255 - .L_254)
.L_254:
        /*0080*/ 	.word	0x00000008
.L_255:


//--------------------- .nv.info.relu_backward_double --------------------------
	.section	.nv.info.relu_backward_double,"",@"SHT_CUDA_INFO"
	.sectionflags	@""
	.align	4


	//----- nvinfo : EIATTR_CUDA_API_VERSION
	.align		4
        /*0000*/ 	.byte	0x04, 0x37
        /*0002*/ 	.short	(.L_257 - .L_256)
.L_256:
        /*0004*/ 	.word	0x00000082


	//----- nvinfo : EIATTR_KPARAM_INFO
	.align		4
.L_257:
        /*0008*/ 	.byte	0x04, 0x17
        /*000a*/ 	.short	(.L_259 - .L_258)
.L_258:
        /*000c*/ 	.word	0x00000000
        /*0010*/ 	.short	0x0003
        /*0012*/ 	.short	0x0018
        /*0014*/ 	.byte	0x00, 0xf0, 0x21, 0x00


	//----- nvinfo : EIATTR_KPARAM_INFO
	.align		4
.L_259:
        /*0018*/ 	.byte	0x04, 0x17
        /*001a*/ 	.short	(.L_261 - .L_260)
.L_260:
        /*001c*/ 	.word	0x00000000
        /*0020*/ 	.short	0x0002
        /*0022*/ 	.short	0x0010
        /*0024*/ 	.byte	0x00, 0xf0, 0x21, 0x00


	//----- nvinfo : EIATTR_KPARAM_INFO
	.align		4
.L_261:
        /*0028*/ 	.byte	0x04, 0x17
        /*002a*/ 	.short	(.L_263 - .L_262)
.L_262:
        /*002c*/ 	.word	0x00000000
        /*0030*/ 	.short	0x0001
        /*0032*/ 	.short	0x0008
        /*0034*/ 	.byte	0x00, 0xf5, 0x21, 0x00


	//----- nvinfo : EIATTR_KPARAM_INFO
	.align		4
.L_263:
        /*0038*/ 	.byte	0x04, 0x17
        /*003a*/ 	.short	(.L_265 - .L_264)
.L_264:
        /*003c*/ 	.word	0x00000000
        /*0040*/ 	.short	0x0000
        /*0042*/ 	.short	0x0000
        /*0044*/ 	.byte	0x00, 0xf5, 0x21, 0x00


	//----- nvinfo : EIATTR_SPARSE_MMA_MASK
	.align		4
.L_265:
        /*0048*/ 	.byte	0x03, 0x50
        /*004a*/ 	.short	0x0000


	//----- nvinfo : EIATTR_MAXREG_COUNT
	.align		4
        /*004c*/ 	.byte	0x03, 0x1b
        /*004e*/ 	.short	0x00ff


	//----- nvinfo : EIATTR_MERCURY_ISA_VERSION
	.align		4
        /*0050*/ 	.byte	0x03, 0x5f
        /*0052*/ 	.short	0x0101


	//----- nvinfo : EIATTR_VRC_CTA_INIT_COUNT
	.align		4
        /*0054*/ 	.byte	0x02, 0x4a
	.zero		1
	.zero		1


	//----- nvinfo : EIATTR_EXIT_INSTR_OFFSETS
	.align		4
        /*0058*/ 	.byte	0x04, 0x1c
        /*005a*/ 	.short	(.L_267 - .L_266)


	//   ....[0]....
.L_266:
        /*005c*/ 	.word	0x000000e0


	//   ....[1]....
        /*0060*/ 	.word	0x000001e0


	//   ....[2]....
        /*0064*/ 	.word	0x00000230


	//----- nvinfo : EIATTR_CBANK_PARAM_SIZE
	.align		4
.L_267:
        /*0068*/ 	.byte	0x03, 0x19
        /*006a*/ 	.short	0x0020


	//----- nvinfo : EIATTR_PARAM_CBANK
	.align		4
        /*006c*/ 	.byte	0x04, 0x0a
        /*006e*/ 	.short	(.L_269 - .L_268)
	.align		4
.L_268:
        /*0070*/ 	.word	index@(.nv.constant0.relu_backward_double)
        /*0074*/ 	.short	0x0380
        /*0076*/ 	.short	0x0020


	//----- nvinfo : EIATTR_SW_WAR
	.align		4
.L_269:
        /*0078*/ 	.byte	0x04, 0x36
        /*007a*/ 	.short	(.L_271 - .L_270)
.L_270:
        /*007c*/ 	.word	0x00000008
.L_271:


//--------------------- .nv.info.sigmoid_backward_double --------------------------
	.section	.nv.info.sigmoid_backward_double,"",@"SHT_CUDA_INFO"
	.sectionflags	@""
	.align	4


	//----- nvinfo : EIATTR_CUDA_API_VERSION
	.align		4
        /*0000*/ 	.byte	0x04, 0x37
        /*0002*/ 	.short	(.L_273 - .L_272)
.L_272:
        /*0004*/ 	.word	0x00000082


	//----- nvinfo : EIATTR_KPARAM_INFO
	.align		4
.L_273:
        /*0008*/ 	.byte	0x04, 0x17
        /*000a*/ 	.short	(.L_275 - .L_274)
.L_274:
        /*000c*/ 	.word	0x00000000
        /*0010*/ 	.short	0x0003
        /*0012*/ 	.short	0x0018
        /*0014*/ 	.byte	0x00, 0xf0, 0x21, 0x00


	//----- nvinfo : EIATTR_KPARAM_INFO
	.align		4
.L_275:
        /*0018*/ 	.byte	0x04, 0x17
        /*001a*/ 	.short	(.L_277 - .L_276)
.L_276:
        /*001c*/ 	.word	0x00000000
        /*0020*/ 	.short	0x0002
        /*0022*/ 	.short	0x0010
        /*0024*/ 	.byte	0x00, 0xf0, 0x21, 0x00


	//----- nvinfo : EIATTR_KPARAM_INFO
	.align		4
.L_277:
        /*0028*/ 	.byte	0x04, 0x17
        /*002a*/ 	.short	(.L_279 - .L_278)
.L_278:
        /*002c*/ 	.word	0x00000000
        /*0030*/ 	.short	0x0001
        /*0032*/ 	.short	0x0008
        /*0034*/ 	.byte	0x00, 0xf5, 0x21, 0x00


	//----- nvinfo : EIATTR_KPARAM_INFO
	.align		4
.L_279:
        /*0038*/ 	.byte	0x04, 0x17
        /*003a*/ 	.short	(.L_281 - .L_280)
.L_280:
        /*003c*/ 	.word	0x00000000
        /*0040*/ 	.short	0x0000
        /*0042*/ 	.short	0x0000
        /*0044*/ 	.byte	0x00, 0xf5, 0x21, 0x00


	//----- nvinfo : EIATTR_SPARSE_MMA_MASK
	.align		4
.L_281:
        /*0048*/ 	.byte	0x03, 0x50
        /*004a*/ 	.short	0x0000


	//----- nvinfo : EIATTR_MAXREG_COUNT
	.align		4
        /*004c*/ 	.byte	0x03, 0x1b
        /*004e*/ 	.short	0x00ff


	//----- nvinfo : EIATTR_MERCURY_ISA_VERSION
	.align		4
        /*0050*/ 	.byte	0x03, 0x5f
        /*0052*/ 	.short	0x0101


	//----- nvinfo : EIATTR_VRC_CTA_INIT_COUNT
	.align		4
        /*0054*/ 	.byte	0x02, 0x4a
	.zero		1
	.zero		1


	//----- nvinfo : EIATTR_EXIT_INSTR_OFFSETS
	.align		4
        /*0058*/ 	.byte	0x04, 0x1c
        /*005a*/ 	.short	(.L_283 - .L_282)


	//   ....[0]....
.L_282:
        /*005c*/ 	.word	0x000000e0


	//   ....[1]....
        /*0060*/ 	.word	0x000003e0


	//----- nvinfo : EIATTR_CRS_STACK_SIZE
	.align		4
.L_283:
        /*0064*/ 	.byte	0x04, 0x1e
        /*0066*/ 	.short	(.L_285 - .L_284)
.L_284:
        /*0068*/ 	.word	0x00000000


	//----- nvinfo : EIATTR_CBANK_PARAM_SIZE
	.align		4
.L_285:
        /*006c*/ 	.byte	0x03, 0x19
        /*006e*/ 	.short	0x0020


	//----- nvinfo : EIATTR_PARAM_CBANK
	.align		4
        /*0070*/ 	.byte	0x04, 0x0a
        /*0072*/ 	.short	(.L_287 - .L_286)
	.align		4
.L_286:
        /*0074*/ 	.word	index@(.nv.constant0.sigmoid_backward_double)
        /*0078*/ 	.short	0x0380
        /*007a*/ 	.short	0x0020


	//----- nvinfo : EIATTR_SW_WAR
	.align		4
.L_287:
        /*007c*/ 	.byte	0x04, 0x36
        /*007e*/ 	.short	(.L_289 - .L_288)
.L_288:
        /*0080*/ 	.word	0x00000008
.L_289:


//--------------------- .nv.info.softmax_preprocessing_double --------------------------
	.section	.nv.info.softmax_preprocessing_double,"",@"SHT_CUDA_INFO"
	.sectionflags	@""
	.align	4


	//----- nvinfo : EIATTR_CUDA_API_VERSION
	.align		4
        /*0000*/ 	.byte	0x04, 0x37
        /*0002*/ 	.short	(.L_291 - .L_290)
.L_290:
        /*0004*/ 	.word	0x00000082


	//----- nvinfo : EIATTR_KPARAM_INFO
	.align		4
.L_291:
        /*0008*/ 	.byte	0x04, 0x17
        /*000a*/ 	.short	(.L_293 - .L_292)
.L_292:
        /*000c*/ 	.word	0x00000000
        /*0010*/ 	.short	0x0004
        /*0012*/ 	.short	0x0020
        /*0014*/ 	.byte	0x00, 0xf5, 0x21, 0x00


	//----- nvinfo : EIATTR_KPARAM_INFO
	.align		4
.L_293:
        /*0018*/ 	.byte	0x04, 0x17
        /*001a*/ 	.short	(.L_295 - .L_294)
.L_294:
        /*001c*/ 	.word	0x00000000
        /*0020*/ 	.short	0x0003
        /*0022*/ 	.short	0x0018
        /*0024*/ 	.byte	0x00, 0xf5, 0x21, 0x00


	//----- nvinfo : EIATTR_KPARAM_INFO
	.align		4
.L_295:
        /*0028*/ 	.byte	0x04, 0x17
        /*002a*/ 	.short	(.L_297 - .L_296)
.L_296:
        /*002c*/ 	.word	0x00000000
        /*0030*/ 	.short	0x0002
        /*0032*/ 	.short	0x0010
        /*0034*/ 	.byte	0x00, 0xf0, 0x21, 0x00


	//----- nvinfo : EIATTR_KPARAM_INFO
	.align		4
.L_297:
        /*0038*/ 	.byte	0x04, 0x17
        /*003a*/ 	.short	(.L_299 - .L_298)
.L_298:
        /*003c*/ 	.word	0x00000000
        /*0040*/ 	.short	0x0001
        /*0042*/ 	.short	0x0008
        /*0044*/ 	.byte	0x00, 0xf0, 0x21, 0x00


	//----- nvinfo : EIATTR_KPARAM_INFO
	.align		4
.L_299:
        /*0048*/ 	.byte	0x04, 0x17
        /*004a*/ 	.short	(.L_301 - .L_300)
.L_300:
        /*004c*/ 	.word	0x00000000
        /*0050*/ 	.short	0x0000
        /*0052*/ 	.short	0x0000
        /*0054*/ 	.byte	0x00, 0xf5, 0x21, 0x00


	//----- nvinfo : EIATTR_SPARSE_MMA_MASK
	.align		4
.L_301:
        /*0058*/ 	.byte	0x03, 0x50
        /*005a*/ 	.short	0x0000


	//----- nvinfo : EIATTR_MAXREG_COUNT
	.align		4
        /*005c*/ 	.byte	0x03, 0x1b
        /*005e*/ 	.short	0x00ff


	//----- nvinfo : EIATTR_MERCURY_ISA_VERSION
	.align		4
        /*0060*/ 	.byte	0x03, 0x5f
        /*0062*/ 	.short	0x0101


	//----- nvinfo : EIATTR_VRC_CTA_INIT_COUNT
	.align		4
        /*0064*/ 	.byte	0x02, 0x4a
	.zero		1
	.zero		1


	//----- nvinfo : EIATTR_EXIT_INSTR_OFFSETS
	.align		4
        /*0068*/ 	.byte	0x04, 0x1c
        /*006a*/ 	.short	(.L_303 - .L_302)


	//   ....[0]....
.L_302:
        /*006c*/ 	.word	0x000000f0


	//   ....[1]....
        /*0070*/ 	.word	0x00000730


	//----- nvinfo : EIATTR_CBANK_PARAM_SIZE
	.align		4
.L_303:
        /*0074*/ 	.byte	0x03, 0x19
        /*0076*/ 	.short	0x0028


	//----- nvinfo : EIATTR_PARAM_CBANK
	.align		4
        /*0078*/ 	.byte	0x04, 0x0a
        /*007a*/ 	.short	(.L_305 - .L_304)
	.align		4
.L_304:
        /*007c*/ 	.word	index@(.nv.constant0.softmax_preprocessing_double)
        /*0080*/ 	.short	0x0380
        /*0082*/ 	.short	0x0028


	//----- nvinfo : EIATTR_SW_WAR
	.align		4
.L_305:
        /*0084*/ 	.byte	0x04, 0x36
        /*0086*/ 	.short	(.L_307 - .L_306)
.L_306:
        /*0088*/ 	.word	0x00000008
.L_307:


//--------------------- .nv.info.softmax_forward_double --------------------------
	.section	.nv.info.softmax_forward_double,"",@"SHT_CUDA_INFO"
	.sectionflags	@""
	.align	4


	//----- nvinfo : EIATTR_CUDA_API_VERSION
	.align		4
        /*0000*/ 	.byte	0x04, 0x37
        /*0002*/ 	.short	(.L_309 - .L_308)
.L_308:
        /*0004*/ 	.word	0x00000082


	//----- nvinfo : EIATTR_KPARAM_INFO
	.align		4
.L_309:
        /*0008*/ 	.byte	0x04, 0x17
        /*000a*/ 	.short	(.L_311 - .L_310)
.L_310:
        /*000c*/ 	.word	0x00000000
        /*0010*/ 	.short	0x0002
        /*0012*/ 	.short	0x0010
        /*0014*/ 	.byte	0x00, 0xf0, 0x21, 0x00


	//----- nvinfo : EIATTR_KPARAM_INFO
	.align		4
.L_311:
        /*0018*/ 	.byte	0x04, 0x17
        /*001a*/ 	.short	(.L_313 - .L_312)
.L_312:
        /*001c*/ 	.word	0x00000000
        /*0020*/ 	.short	0x0001
        /*0022*/ 	.short	0x0008
        /*0024*/ 	.byte	0x00, 0xf0, 0x21, 0x00


	//----- nvinfo : EIATTR_KPARAM_INFO
	.align		4
.L_313:
        /*0028*/ 	.byte	0x04, 0x17
        /*002a*/ 	.short	(.L_315 - .L_314)
.L_314:
        /*002c*/ 	.word	0x00000000
        /*0030*/ 	.short	0x0000
        /*0032*/ 	.short	0x0000
        /*0034*/ 	.byte	0x00, 0xf5, 0x21, 0x00


	//----- nvinfo : EIATTR_SPARSE_MMA_MASK
	.align		4
.L_315:
        /*0038*/ 	.byte	0x03, 0x50
        /*003a*/ 	.short	0x0000


	//----- nvinfo : EIATTR_MAXREG_COUNT
	.align		4
        /*003c*/ 	.byte	0x03, 0x1b
        /*003e*/ 	.short	0x00ff


	//----- nvinfo : EIATTR_MERCURY_ISA_VERSION
	.align		4
        /*0040*/ 	.byte	0x03, 0x5f
        /*0042*/ 	.short	0x0101


	//----- nvinfo : EIATTR_VRC_CTA_INIT_COUNT
	.align		4
        /*0044*/ 	.byte	0x02, 0x4a
	.zero		1
	.zero		1


	//----- nvinfo : EIATTR_EXIT_INSTR_OFFSETS
	.align		4
        /*0048*/ 	.byte	0x04, 0x1c
        /*004a*/ 	.short	(.L_317 - .L_316)


	//   ....[0]....
.L_316:
        /*004c*/ 	.word	0x00000010


	//----- nvinfo : EIATTR_CBANK_PARAM_SIZE
	.align		4
.L_317:
        /*0050*/ 	.byte	0x03, 0x19
        /*0052*/ 	.short	0x0018


	//----- nvinfo : EIATTR_PARAM_CBANK
	.align		4
        /*0054*/ 	.byte	0x04, 0x0a
        /*0056*/ 	.short	(.L_319 - .L_318)
	.align		4
.L_318:
        /*0058*/ 	.word	index@(.nv.constant0.softmax_forward_double)
        /*005c*/ 	.short	0x0380
        /*005e*/ 	.short	0x0018


	//----- nvinfo : EIATTR_SW_WAR
	.align		4
.L_319:
        /*0060*/ 	.byte	0x04, 0x36
        /*0062*/ 	.short	(.L_321 - .L_320)
.L_320:
        /*0064*/ 	.word	0x00000008
.L_321:


//--------------------- .nv.info.tanh_forward_double --------------------------
	.section	.nv.info.tanh_forward_double,"",@"SHT_CUDA_INFO"
	.sectionflags	@""
	.align	4


	//----- nvinfo : EIATTR_CUDA_API_VERSION
	.align		4
        /*0000*/ 	.byte	0x04, 0x37
        /*0002*/ 	.short	(.L_323 - .L_322)
.L_322:
        /*0004*/ 	.word	0x00000082


	//----- nvinfo : EIATTR_KPARAM_INFO
	.align		4
.L_323:
        /*0008*/ 	.byte	0x04, 0x17
        /*000a*/ 	.short	(.L_325 - .L_324)
.L_324:
        /*000c*/ 	.word	0x00000000
        /*0010*/ 	.short	0x0002
        /*0012*/ 	.short	0x0010
        /*0014*/ 	.byte	0x00, 0xf0, 0x21, 0x00


	//----- nvinfo : EIATTR_KPARAM_INFO
	.align		4
.L_325:
        /*0018*/ 	.byte	0x04, 0x17
        /*001a*/ 	.short	(.L_327 - .L_326)
.L_326:
        /*001c*/ 	.word	0x00000000
        /*0020*/ 	.short	0x0001
        /*0022*/ 	.short	0x0008
        /*0024*/ 	.byte	0x00, 0xf0, 0x21, 0x00


	//----- nvinfo : EIATTR_KPARAM_INFO
	.align		4
.L_327:
        /*0028*/ 	.byte	0x04, 0x17
        /*002a*/ 	.short	(.L_329 - .L_328)
.L_328:
        /*002c*/ 	.word	0x00000000
        /*0030*/ 	.short	0x0000
        /*0032*/ 	.short	0x0000
        /*0034*/ 	.byte	0x00, 0xf5, 0x21, 0x00


	//----- nvinfo : EIATTR_SPARSE_MMA_MASK
	.align		4
.L_329:
        /*0038*/ 	.byte	0x03, 0x50
        /*003a*/ 	.short	0x0000


	//----- nvinfo : EIATTR_MAXREG_COUNT
	.align		4
        /*003c*/ 	.byte	0x03, 0x1b
        /*003e*/ 	.short	0x00ff


	//----- nvinfo : EIATTR_MERCURY_ISA_VERSION
	.align		4
        /*0040*/ 	.byte	0x03, 0x5f
        /*0042*/ 	.short	0x0101


	//----- nvinfo : EIATTR_VRC_CTA_INIT_COUNT
	.align		4
        /*0044*/ 	.byte	0x02, 0x4a
	.zero		1
	.zero		1


	//----- nvinfo : EIATTR_EXIT_INSTR_OFFSETS
	.align		4
        /*0048*/ 	.byte	0x04, 0x1c
        /*004a*/ 	.short	(.L_331 - .L_330)


	//   ....[0]....
.L_330:
        /*004c*/ 	.word	0x000000f0


	//   ....[1]....
        /*0050*/ 	.word	0x00000360


	//----- nvinfo : EIATTR_CRS_STACK_SIZE
	.align		4
.L_331:
        /*0054*/ 	.byte	0x04, 0x1e
        /*0056*/ 	.short	(.L_333 - .L_332)
.L_332:
        /*0058*/ 	.word	0x00000000


	//----- nvinfo : EIATTR_CBANK_PARAM_SIZE
	.align		4
.L_333:
        /*005c*/ 	.byte	0x03, 0x19
        /*005e*/ 	.short	0x0018


	//----- nvinfo : EIATTR_PARAM_CBANK
	.align		4
        /*0060*/ 	.byte	0x04, 0x0a
        /*0062*/ 	.short	(.L_335 - .L_334)
	.align		4
.L_334:
        /*0064*/ 	.word	index@(.nv.constant0.tanh_forward_double)
        /*0068*/ 	.short	0x0380
        /*006a*/ 	.short	0x0018


	//----- nvinfo : EIATTR_SW_WAR
	.align		4
.L_335:
        /*006c*/ 	.byte	0x04, 0x36
        /*006e*/ 	.short	(.L_337 - .L_336)
.L_336:
        /*0070*/ 	.word	0x00000008
.L_337:


//--------------------- .nv.info.swish_forwaxd_double --------------------------
	.section	.nv.info.swish_forwaxd_double,"",@"SHT_CUDA_INFO"
	.sectionflags	@""
	.align	4


	//----- nvinfo : EIATTR_CUDA_API_VERSION
	.align		4
        /*0000*/ 	.byte	0x04, 0x37
        /*0002*/ 	.short	(.L_339 - .L_338)
.L_338:
        /*0004*/ 	.word	0x00000082


	//----- nvinfo : EIATTR_KPARAM_INFO
	.align		4
.L_339:
        /*0008*/ 	.byte	0x04, 0x17
        /*000a*/ 	.short	(.L_341 - .L_340)
.L_340:
        /*000c*/ 	.word	0x00000000
        /*0010*/ 	.short	0x0002
        /*0012*/ 	.short	0x0010
        /*0014*/ 	.byte	0x00, 0xf0, 0x21, 0x00


	//----- nvinfo : EIATTR_KPARAM_INFO
	.align		4
.L_341:
        /*0018*/ 	.byte	0x04, 0x17
        /*001a*/ 	.short	(.L_343 - .L_342)
.L_342:
        /*001c*/ 	.word	0x00000000
        /*0020*/ 	.short	0x0001
        /*0022*/ 	.short	0x0008
        /*0024*/ 	.byte	0x00, 0xf0, 0x21, 0x00


	//----- nvinfo : EIATTR_KPARAM_INFO
	.align		4
.L_343:
        /*0028*/ 	.byte	0x04, 0x17
        /*002a*/ 	.short	(.L_345 - .L_344)
.L_344:
        /*002c*/ 	.word	0x00000000
        /*0030*/ 	.short	0x0000
        /*0032*/ 	.short	0x0000
        /*0034*/ 	.byte	0x00, 0xf5, 0x21, 0x00


	//----- nvinfo : EIATTR_SPARSE_MMA_MASK
	.align		4
.L_345:
        /*0038*/ 	.byte	0x03, 0x50
        /*003a*/ 	.short	0x0000


	//----- nvinfo : EIATTR_MAXREG_COUNT
	.align		4
        /*003c*/ 	.byte	0x03, 0x1b
        /*003e*/ 	.short	0x00ff


	//----- nvinfo : EIATTR_MERCURY_ISA_VERSION
	.align		4
        /*0040*/ 	.byte	0x03, 0x5f
        /*0042*/ 	.short	0x0101


	//----- nvinfo : EIATTR_VRC_CTA_INIT_COUNT
	.align		4
        /*0044*/ 	.byte	0x02, 0x4a
	.zero		1
	.zero		1


	//----- nvinfo : EIATTR_EXIT_INSTR_OFFSETS
	.align		4
        /*0048*/ 	.byte	0x04, 0x1c
        /*004a*/ 	.short	(.L_347 - .L_346)


	//   ....[0]....
.L_346:
        /*004c*/ 	.word	0x000000f0


	//   ....[1]....
        /*0050*/ 	.word	0x00000360


	//----- nvinfo : EIATTR_CRS_STACK_SIZE
	.align		4
.L_347:
        /*0054*/ 	.byte	0x04, 0x1e
        /*0056*/ 	.short	(.L_349 - .L_348)
.L_348:
        /*0058*/ 	.word	0x00000000


	//----- nvinfo : EIATTR_CBANK_PARAM_SIZE
	.align		4
.L_349:
        /*005c*/ 	.byte	0x03, 0x19
        /*005e*/ 	.short	0x0018


	//----- nvinfo : EIATTR_PARAM_CBANK
	.align		4
        /*0060*/ 	.byte	0x04, 0x0a
        /*0062*/ 	.short	(.L_351 - .L_350)
	.align		4
.L_350:
        /*0064*/ 	.word	index@(.nv.constant0.swish_forwaxd_double)
        /*0068*/ 	.short	0x0380
        /*006a*/ 	.short	0x0018


	//----- nvinfo : EIATTR_SW_WAR
	.align		4
.L_351:
        /*006c*/ 	.byte	0x04, 0x36
        /*006e*/ 	.short	(.L_353 - .L_352)
.L_352:
        /*0070*/ 	.word	0x00000008
.L_353:


//--------------------- .nv.info.relu_forward_double --------------------------
	.section	.nv.info.relu_forward_double,"",@"SHT_CUDA_INFO"
	.sectionflags	@""
	.align	4


	//----- nvinfo : EIATTR_CUDA_API_VERSION
	.align		4
        /*0000*/ 	.byte	0x04, 0x37
        /*0002*/ 	.short	(.L_355 - .L_354)
.L_354:
        /*0004*/ 	.word	0x00000082


	//----- nvinfo : EIATTR_KPARAM_INFO
	.align		4
.L_355:
        /*0008*/ 	.byte	0x04, 0x17
        /*000a*/ 	.short	(.L_357 - .L_356)
.L_356:
        /*000c*/ 	.word	0x00000000
        /*0010*/ 	.short	0x0002
        /*0012*/ 	.short	0x0010
        /*0014*/ 	.byte	0x00, 0xf0, 0x21, 0x00


	//----- nvinfo : EIATTR_KPARAM_INFO
	.align		4
.L_357:
        /*0018*/ 	.byte	0x04, 0x17
        /*001a*/ 	.short	(.L_359 - .L_358)
.L_358:
        /*001c*/ 	.word	0x00000000
        /*0020*/ 	.short	0x0001
        /*0022*/ 	.short	0x0008
        /*0024*/ 	.byte	0x00, 0xf0, 0x21, 0x00


	//----- nvinfo : EIATTR_KPARAM_INFO
	.align		4
.L_359:
        /*0028*/ 	.byte	0x04, 0x17
        /*002a*/ 	.short	(.L_361 - .L_360)
.L_360:
        /*002c*/ 	.word	0x00000000
        /*0030*/ 	.short	0x0000
        /*0032*/ 	.short	0x0000
        /*0034*/ 	.byte	0x00, 0xf5, 0x21, 0x00


	//----- nvinfo : EIATTR_SPARSE_MMA_MASK
	.align		4
.L_361:
        /*0038*/ 	.byte	0x03, 0x50
        /*003a*/ 	.short	0x0000


	//----- nvinfo : EIATTR_MAXREG_COUNT
	.align		4
        /*003c*/ 	.byte	0x03, 0x1b
        /*003e*/ 	.short	0x00ff


	//----- nvinfo : EIATTR_MERCURY_ISA_VERSION
	.align		4
        /*0040*/ 	.byte	0x03, 0x5f
        /*0042*/ 	.short	0x0101


	//----- nvinfo : EIATTR_VRC_CTA_INIT_COUNT
	.align		4
        /*0044*/ 	.byte	0x02, 0x4a
	.zero		1
	.zero		1


	//----- nvinfo : EIATTR_EXIT_INSTR_OFFSETS
	.align		4
        /*0048*/ 	.byte	0x04, 0x1c
        /*004a*/ 	.short	(.L_363 - .L_362)


	//   ....[0]....
.L_362:
        /*004c*/ 	.word	0x000000f0


	//   ....[1]....
        /*0050*/ 	.word	0x000001d0


	//   ....[2]....
        /*0054*/ 	.word	0x000001f0


	//----- nvinfo : EIATTR_CBANK_PARAM_SIZE
	.align		4
.L_363:
        /*0058*/ 	.byte	0x03, 0x19
        /*005a*/ 	.short	0x0018


	//----- nvinfo : EIATTR_PARAM_CBANK
	.align		4
        /*005c*/ 	.byte	0x04, 0x0a
        /*005e*/ 	.short	(.L_365 - .L_364)
	.align		4
.L_364:
        /*0060*/ 	.word	index@(.nv.constant0.relu_forward_double)
        /*0064*/ 	.short	0x0380
        /*0066*/ 	.short	0x0018


	//----- nvinfo : EIATTR_SW_WAR
	.align		4
.L_365:
        /*0068*/ 	.byte	0x04, 0x36
        /*006a*/ 	.short	(.L_367 - .L_366)
.L_366:
        /*006c*/ 	.word	0x00000008
.L_367:


//--------------------- .nv.info.sigmoid_forward_double --------------------------
	.section	.nv.info.sigmoid_forward_double,"",@"SHT_CUDA_INFO"
	.sectionflags	@""
	.align	4


	//----- nvinfo : EIATTR_CUDA_API_VERSION
	.align		4
        /*0000*/ 	.byte	0x04, 0x37
        /*0002*/ 	.short	(.L_369 - .L_368)
.L_368:
        /*0004*/ 	.word	0x00000082


	//----- nvinfo : EIATTR_KPARAM_INFO
	.align		4
.L_369:
        /*0008*/ 	.byte	0x04, 0x17
        /*000a*/ 	.short	(.L_371 - .L_370)
.L_370:
        /*000c*/ 	.word	0x00000000
        /*0010*/ 	.short	0x0002
        /*0012*/ 	.short	0x0010
        /*0014*/ 	.byte	0x00, 0xf0, 0x21, 0x00


	//----- nvinfo : EIATTR_KPARAM_INFO
	.align		4
.L_371:
        /*0018*/ 	.byte	0x04, 0x17
        /*001a*/ 	.short	(.L_373 - .L_372)
.L_372:
        /*001c*/ 	.word	0x00000000
        /*0020*/ 	.short	0x0001
        /*0022*/ 	.short	0x0008
        /*0024*/ 	.byte	0x00, 0xf0, 0x21, 0x00


	//----- nvinfo : EIATTR_KPARAM_INFO
	.align		4
.L_373:
        /*0028*/ 	.byte	0x04, 0x17
        /*002a*/ 	.short	(.L_375 - .L_374)
.L_374:
        /*002c*/ 	.word	0x00000000
        /*0030*/ 	.short	0x0000
        /*0032*/ 	.short	0x0000
        /*0034*/ 	.byte	0x00, 0xf5, 0x21, 0x00


	//----- nvinfo : EIATTR_SPARSE_MMA_MASK
	.align		4
.L_375:
        /*0038*/ 	.byte	0x03, 0x50
        /*003a*/ 	.short	0x0000


	//----- nvinfo : EIATTR_MAXREG_COUNT
	.align		4
        /*003c*/ 	.byte	0x03, 0x1b
        /*003e*/ 	.short	0x00ff


	//----- nvinfo : EIATTR_MERCURY_ISA_VERSION
	.align		4
        /*0040*/ 	.byte	0x03, 0x5f
        /*0042*/ 	.short	0x0101


	//----- nvinfo : EIATTR_VRC_CTA_INIT_COUNT
	.align		4
        /*0044*/ 	.byte	0x02, 0x4a
	.zero		1
	.zero		1


	//----- nvinfo : EIATTR_EXIT_INSTR_OFFSETS
	.align		4
        /*0048*/ 	.byte	0x04, 0x1c
        /*004a*/ 	.short	(.L_377 - .L_376)


	//   ....[0]....
.L_376:
        /*004c*/ 	.word	0x000000f0


	//   ....[1]....
        /*0050*/ 	.word	0x00000340


	//----- nvinfo : EIATTR_CRS_STACK_SIZE
	.align		4
.L_377:
        /*0054*/ 	.byte	0x04, 0x1e
        /*0056*/ 	.short	(.L_379 - .L_378)
.L_378:
        /*0058*/ 	.word	0x00000000


	//----- nvinfo : EIATTR_CBANK_PARAM_SIZE
	.align		4
.L_379:
        /*005c*/ 	.byte	0x03, 0x19
        /*005e*/ 	.short	0x0018


	//----- nvinfo : EIATTR_PARAM_CBANK
	.align		4
        /*0060*/ 	.byte	0x04, 0x0a
        /*0062*/ 	.short	(.L_381 - .L_380)
	.align		4
.L_380:
        /*0064*/ 	.word	index@(.nv.constant0.sigmoid_forward_double)
        /*0068*/ 	.short	0x0380
        /*006a*/ 	.short	0x0018


	//----- nvinfo : EIATTR_SW_WAR
	.align		4
.L_381:
        /*006c*/ 	.byte	0x04, 0x36
        /*006e*/ 	.short	(.L_383 - .L_382)
.L_382:
        /*0070*/ 	.word	0x00000008
.L_383:


//--------------------- .nv.info.softmax_backward_float --------------------------
	.section	.nv.info.softmax_backward_float,"",@"SHT_CUDA_INFO"
	.sectionflags	@""
	.align	4


	//----- nvinfo : EIATTR_CUDA_API_VERSION
	.align		4
        /*0000*/ 	.byte	0x04, 0x37
        /*0002*/ 	.short	(.L_385 - .L_384)
.L_384:
        /*0004*/ 	.word	0x00000082


	//----- nvinfo : EIATTR_KPARAM_INFO
	.align		4
.L_385:
        /*0008*/ 	.byte	0x04, 0x17
        /*000a*/ 	.short	(.L_387 - .L_386)
.L_386:
        /*000c*/ 	.word	0x00000000
        /*0010*/ 	.short	0x0003
        /*0012*/ 	.short	0x0018
        /*0014*/ 	.byte	0x00, 0xf0, 0x21, 0x00


	//----- nvinfo : EIATTR_KPARAM_INFO
	.align		4
.L_387:
        /*0018*/ 	.byte	0x04, 0x17
        /*001a*/ 	.short	(.L_389 - .L_388)
.L_388:
        /*001c*/ 	.word	0x00000000
        /*0020*/ 	.short	0x0002
        /*0022*/ 	.short	0x0010
        /*0024*/ 	.byte	0x00, 0xf0, 0x21, 0x00


	//----- nvinfo : EIATTR_KPARAM_INFO
	.align		4
.L_389:
        /*0028*/ 	.byte	0x04, 0x17
        /*002a*/ 	.short	(.L_391 - .L_390)
.L_390:
        /*002c*/ 	.word	0x00000000
        /*0030*/ 	.short	0x0001
        /*0032*/ 	.short	0x0008
        /*0034*/ 	.byte	0x00, 0xf5, 0x21, 0x00


	//----- nvinfo : EIATTR_KPARAM_INFO
	.align		4
.L_391:
        /*0038*/ 	.byte	0x04, 0x17
        /*003a*/ 	.short	(.L_393 - .L_392)
.L_392:
        /*003c*/ 	.word	0x00000000
        /*0040*/ 	.short	0x0000
        /*0042*/ 	.short	0x0000
        /*0044*/ 	.byte	0x00, 0xf5, 0x21, 0x00


	//----- nvinfo : EIATTR_SPARSE_MMA_MASK
	.align		4
.L_393:
        /*0048*/ 	.byte	0x03, 0x50
        /*004a*/ 	.short	0x0000


	//----- nvinfo : EIATTR_MAXREG_COUNT
	.align		4
        /*004c*/ 	.byte	0x03, 0x1b
        /*004e*/ 	.short	0x00ff


	//----- nvinfo : EIATTR_MERCURY_ISA_VERSION
	.align		4
        /*0050*/ 	.byte	0x03, 0x5f
        /*0052*/ 	.short	0x0101


	//----- nvinfo : EIATTR_VRC_CTA_INIT_COUNT
	.align		4
        /*0054*/ 	.byte	0x02, 0x4a
	.zero		1
	.zero		1


	//----- nvinfo : EIATTR_EXIT_INSTR_OFFSETS
	.align		4
        /*0058*/ 	.byte	0x04, 0x1c
        /*005a*/ 	.short	(.L_395 - .L_394)


	//   ....[0]....
.L_394:
        /*005c*/ 	.word	0x000000e0


	//   ....[1]....
        /*0060*/ 	.word	0x00000260


	//----- nvinfo : EIATTR_CBANK_PARAM_SIZE
	.align		4
.L_395:
        /*0064*/ 	.byte	0x03, 0x19
        /*0066*/ 	.short	0x0020


	//----- nvinfo : EIATTR_PARAM_CBANK
	.align		4
        /*0068*/ 	.byte	0x04, 0x0a
        /*006a*/ 	.short	(.L_397 - .L_396)
	.align		4
.L_396:
        /*006c*/ 	.word	index@(.nv.constant0.softmax_backward_float)
        /*0070*/ 	.short	0x0380
        /*0072*/ 	.short	0x0020


	//----- nvinfo : EIATTR_SW_WAR
	.align		4
.L_397:
        /*0074*/ 	.byte	0x04, 0x36
        /*0076*/ 	.short	(.L_399 - .L_398)
.L_398:
        /*0078*/ 	.word	0x00000008
.L_399:


//--------------------- .nv.info.tanh_backward_float --------------------------
	.section	.nv.info.tanh_backward_float,"",@"SHT_CUDA_INFO"
	.sectionflags	@""
	.align	4


	//----- nvinfo : EIATTR_CUDA_API_VERSION
	.align		4
        /*0000*/ 	.byte	0x04, 0x37
        /*0002*/ 	.short	(.L_401 - .L_400)
.L_400:
        /*0004*/ 	.word	0x00000082


	//----- nvinfo : EIATTR_KPARAM_INFO
	.align		4
.L_401:
        /*0008*/ 	.byte	0x04, 0x17
        /*000a*/ 	.short	(.L_403 - .L_402)
.L_402:
        /*000c*/ 	.word	0x00000000
        /*0010*/ 	.short	0x0003
        /*0012*/ 	.short	0x0018
        /*0014*/ 	.byte	0x00, 0xf0, 0x21, 0x00


	//----- nvinfo : EIATTR_KPARAM_INFO
	.align		4
.L_403:
        /*0018*/ 	.byte	0x04, 0x17
        /*001a*/ 	.short	(.L_405 - .L_404)
.L_404:
        /*001c*/ 	.word	0x00000000
        /*0020*/ 	.short	0x0002
        /*0022*/ 	.short	0x0010
        /*0024*/ 	.byte	0x00, 0xf0, 0x21, 0x00


	//----- nvinfo : EIATTR_KPARAM_INFO
	.align		4
.L_405:
        /*0028*/ 	.byte	0x04, 0x17
        /*002a*/ 	.short	(.L_407 - .L_406)
.L_406:
        /*002c*/ 	.word	0x00000000
        /*0030*/ 	.short	0x0001
        /*0032*/ 	.short	0x0008
        /*0034*/ 	.byte	0x00, 0xf5, 0x21, 0x00


	//----- nvinfo : EIATTR_KPARAM_INFO
	.align		4
.L_407:
        /*0038*/ 	.byte	0x04, 0x17
        /*003a*/ 	.short	(.L_409 - .L_408)
.L_408:
        /*003c*/ 	.word	0x00000000
        /*0040*/ 	.short	0x0000
        /*0042*/ 	.short	0x0000
        /*0044*/ 	.byte	0x00, 0xf5, 0x21, 0x00


	//----- nvinfo : EIATTR_SPARSE_MMA_MASK
	.align		4
.L_409:
        /*0048*/ 	.byte	0x03, 0x50
        /*004a*/ 	.short	0x0000


	//----- nvinfo : EIATTR_MAXREG_COUNT
	.align		4
        /*004c*/ 	.byte	0x03, 0x1b
        /*004e*/ 	.short	0x00ff


	//----- nvinfo : EIATTR_MERCURY_ISA_VERSION
	.align		4
        /*0050*/ 	.byte	0x03, 0x5f
        /*0052*/ 	.short	0x0101


	//----- nvinfo : EIATTR_VRC_CTA_INIT_COUNT
	.align		4
        /*0054*/ 	.byte	0x02, 0x4a
	.zero		1
	.zero		1


	//----- nvinfo : EIATTR_EXIT_INSTR_OFFSETS
	.align		4
        /*0058*/ 	.byte	0x04, 0x1c
        /*005a*/ 	.short	(.L_411 - .L_410)


	//   ....[0]....
.L_410:
        /*005c*/ 	.word	0x000000e0


	//   ....[1]....
        /*0060*/ 	.word	0x000003d0


	//----- nvinfo : EIATTR_CRS_STACK_SIZE
	.align		4
.L_411:
        /*0064*/ 	.byte	0x04, 0x1e
        /*0066*/ 	.short	(.L_413 - .L_412)
.L_412:
        /*0068*/ 	.word	0x00000000


	//----- nvinfo : EIATTR_CBANK_PARAM_SIZE
	.align		4
.L_413:
        /*006c*/ 	.byte	0x03, 0x19
        /*006e*/ 	.short	0x0020


	//----- nvinfo : EIATTR_PARAM_CBANK
	.align		4
        /*0070*/ 	.byte	0x04, 0x0a
        /*0072*/ 	.short	(.L_415 - .L_414)
	.align		4
.L_414:
        /*0074*/ 	.word	index@(.nv.constant0.tanh_backward_float)
        /*0078*/ 	.short	0x0380
        /*007a*/ 	.short	0x0020


	//----- nvinfo : EIATTR_SW_WAR
	.align		4
.L_415:
        /*007c*/ 	.byte	0x04, 0x36
        /*007e*/ 	.short	(.L_417 - .L_416)
.L_416:
        /*0080*/ 	.word	0x00000008
.L_417:


//--------------------- .nv.info.swish_backward_float --------------------------
	.section	.nv.info.swish_backward_float,"",@"SHT_CUDA_INFO"
	.sectionflags	@""
	.align	4


	//----- nvinfo : EIATTR_CUDA_API_VERSION
	.align		4
        /*0000*/ 	.byte	0x04, 0x37
        /*0002*/ 	.short	(.L_419 - .L_418)
.L_418:
        /*0004*/ 	.word	0x00000082


	//----- nvinfo : EIATTR_KPARAM_INFO
	.align		4
.L_419:
        /*0008*/ 	.byte	0x04, 0x17
        /*000a*/ 	.short	(.L_421 - .L_420)
.L_420:
        /*000c*/ 	.word	0x00000000
        /*0010*/ 	.short	0x0003
        /*0012*/ 	.short	0x0018
        /*0014*/ 	.byte	0x00, 0xf0, 0x21, 0x00


	//----- nvinfo : EIATTR_KPARAM_INFO
	.align		4
.L_421:
        /*0018*/ 	.byte	0x04, 0x17
        /*001a*/ 	.short	(.L_423 - .L_422)
.L_422:
        /*001c*/ 	.word	0x00000000
        /*0020*/ 	.short	0x0002
        /*0022*/ 	.short	0x0010
        /*0024*/ 	.byte	0x00, 0xf0, 0x21, 0x00


	//----- nvinfo : EIATTR_KPARAM_INFO
	.align		4
.L_423:
        /*0028*/ 	.byte	0x04, 0x17
        /*002a*/ 	.short	(.L_425 - .L_424)
.L_424:
        /*002c*/ 	.word	0x00000000
        /*0030*/ 	.short	0x0001
        /*0032*/ 	.short	0x0008
        /*0034*/ 	.byte	0x00, 0xf5, 0x21, 0x00


	//----- nvinfo : EIATTR_KPARAM_INFO
	.align		4
.L_425:
        /*0038*/ 	.byte	0x04, 0x17
        /*003a*/ 	.short	(.L_427 - .L_426)
.L_426:
        /*003c*/ 	.word	0x00000000
        /*0040*/ 	.short	0x0000
        /*0042*/ 	.short	0x0000
        /*0044*/ 	.byte	0x00, 0xf5, 0x21, 0x00


	//----- nvinfo : EIATTR_SPARSE_MMA_MASK
	.align		4
.L_427:
        /*0048*/ 	.byte	0x03, 0x50
        /*004a*/ 	.short	0x0000


	//----- nvinfo : EIATTR_MAXREG_COUNT
	.align		4
        /*004c*/ 	.byte	0x03, 0x1b
        /*004e*/ 	.short	0x00ff


	//----- nvinfo : EIATTR_MERCURY_ISA_VERSION
	.align		4
        /*0050*/ 	.byte	0x03, 0x5f
        /*0052*/ 	.short	0x0101


	//----- nvinfo : EIATTR_VRC_CTA_INIT_COUNT
	.align		4
        /*0054*/ 	.byte	0x02, 0x4a
	.zero		1
	.zero		1


	//----- nvinfo : EIATTR_EXIT_INSTR_OFFSETS
	.align		4
        /*0058*/ 	.byte	0x04, 0x1c
        /*005a*/ 	.short	(.L_429 - .L_428)


	//   ....[0]....
.L_428:
        /*005c*/ 	.word	0x000000e0


	//   ....[1]....
        /*0060*/ 	.word	0x000003c0


	//----- nvinfo : EIATTR_CRS_STACK_SIZE
	.align		4
.L_429:
        /*0064*/ 	.byte	0x04, 0x1e
        /*0066*/ 	.short	(.L_431 - .L_430)
.L_430:
        /*0068*/ 	.word	0x00000000


	//----- nvinfo : EIATTR_CBANK_PARAM_SIZE
	.align		4
.L_431:
        /*006c*/ 	.byte	0x03, 0x19
        /*006e*/ 	.short	0x0020


	//----- nvinfo : EIATTR_PARAM_CBANK
	.align		4
        /*0070*/ 	.byte	0x04, 0x0a
        /*0072*/ 	.short	(.L_433 - .L_432)
	.align		4
.L_432:
        /*0074*/ 	.word	index@(.nv.constant0.swish_backward_float)
        /*0078*/ 	.short	0x0380
        /*007a*/ 	.short	0x0020


	//----- nvinfo : EIATTR_SW_WAR
	.align		4
.L_433:
        /*007c*/ 	.byte	0x04, 0x36
        /*007e*/ 	.short	(.L_435 - .L_434)
.L_434:
        /*0080*/ 	.word	0x00000008
.L_435:


//--------------------- .nv.info.relu_backward_float --------------------------
	.section	.nv.info.relu_backward_float,"",@"SHT_CUDA_INFO"
	.sectionflags	@""
	.align	4


	//----- nvinfo : EIATTR_CUDA_API_VERSION
	.align		4
        /*0000*/ 	.byte	0x04, 0x37
        /*0002*/ 	.short	(.L_437 - .L_436)
.L_436:
        /*0004*/ 	.word	0x00000082


	//----- nvinfo : EIATTR_KPARAM_INFO
	.align		4
.L_437:
        /*0008*/ 	.byte	0x04, 0x17
        /*000a*/ 	.short	(.L_439 - .L_438)
.L_438:
        /*000c*/ 	.word	0x00000000
        /*0010*/ 	.short	0x0003
        /*0012*/ 	.short	0x0018
        /*0014*/ 	.byte	0x00, 0xf0, 0x21, 0x00


	//----- nvinfo : EIATTR_KPARAM_INFO
	.align		4
.L_439:
        /*0018*/ 	.byte	0x04, 0x17
        /*001a*/ 	.short	(.L_441 - .L_440)
.L_440:
        /*001c*/ 	.word	0x00000000
        /*0020*/ 	.short	0x0002
        /*0022*/ 	.short	0x0010
        /*0024*/ 	.byte	0x00, 0xf0, 0x21, 0x00


	//----- nvinfo : EIATTR_KPARAM_INFO
	.align		4
.L_441:
        /*0028*/ 	.byte	0x04, 0x17
        /*002a*/ 	.short	(.L_443 - .L_442)
.L_442:
        /*002c*/ 	.word	0x00000000
        /*0030*/ 	.short	0x0001
        /*0032*/ 	.short	0x0008
        /*0034*/ 	.byte	0x00, 0xf5, 0x21, 0x00


	//----- nvinfo : EIATTR_KPARAM_INFO
	.align		4
.L_443:
        /*0038*/ 	.byte	0x04, 0x17
        /*003a*/ 	.short	(.L_445 - .L_444)
.L_444:
        /*003c*/ 	.word	0x00000000
        /*0040*/ 	.short	0x0000
        /*0042*/ 	.short	0x0000
        /*0044*/ 	.byte	0x00, 0xf5, 0x21, 0x00


	//----- nvinfo : EIATTR_SPARSE_MMA_MASK
	.align		4
.L_445:
        /*0048*/ 	.byte	0x03, 0x50
        /*004a*/ 	.short	0x0000


	//----- nvinfo : EIATTR_MAXREG_COUNT
	.align		4
        /*004c*/ 	.byte	0x03, 0x1b
        /*004e*/ 	.short	0x00ff


	//----- nvinfo : EIATTR_MERCURY_ISA_VERSION
	.align		4
        /*0050*/ 	.byte	0x03, 0x5f
        /*0052*/ 	.short	0x0101


	//----- nvinfo : EIATTR_VRC_CTA_INIT_COUNT
	.align		4
        /*0054*/ 	.byte	0x02, 0x4a
	.zero		1
	.zero		1


	//----- nvinfo : EIATTR_EXIT_INSTR_OFFSETS
	.align		4
        /*0058*/ 	.byte	0x04, 0x1c
        /*005a*/ 	.short	(.L_447 - .L_446)


	//   ....[0]....
.L_446:
        /*005c*/ 	.word	0x000000e0


	//   ....[1]....
        /*0060*/ 	.word	0x000001e0


	//   ....[2]....
        /*0064*/ 	.word	0x00000230


	//----- nvinfo : EIATTR_CBANK_PARAM_SIZE
	.align		4
.L_447:
        /*0068*/ 	.byte	0x03, 0x19
        /*006a*/ 	.short	0x0020


	//----- nvinfo : EIATTR_PARAM_CBANK
	.align		4
        /*006c*/ 	.byte	0x04, 0x0a
        /*006e*/ 	.short	(.L_449 - .L_448)
	.align		4
.L_448:
        /*0070*/ 	.word	index@(.nv.constant0.relu_backward_float)
        /*0074*/ 	.short	0x0380
        /*0076*/ 	.short	0x0020


	//----- nvinfo : EIATTR_SW_WAR
	.align		4
.L_449:
        /*0078*/ 	.byte	0x04, 0x36
        /*007a*/ 	.short	(.L_451 - .L_450)
.L_450:
        /*007c*/ 	.word	0x00000008
.L_451:


//--------------------- .nv.info.sigmoid_backward_float --------------------------
	.section	.nv.info.sigmoid_backward_float,"",@"SHT_CUDA_INFO"
	.sectionflags	@""
	.align	4


	//----- nvinfo : EIATTR_CUDA_API_VERSION
	.align		4
        /*0000*/ 	.byte	0x04, 0x37
        /*0002*/ 	.short	(.L_453 - .L_452)
.L_452:
        /*0004*/ 	.word	0x00000082


	//----- nvinfo : EIATTR_KPARAM_INFO
	.align		4
.L_453:
        /*0008*/ 	.byte	0x04, 0x17
        /*000a*/ 	.short	(.L_455 - .L_454)
.L_454:
        /*000c*/ 	.word	0x00000000
        /*0010*/ 	.short	0x0003
        /*0012*/ 	.short	0x0018
        /*0014*/ 	.byte	0x00, 0xf0, 0x21, 0x00


	//----- nvinfo : EIATTR_KPARAM_INFO
	.align		4
.L_455:
        /*0018*/ 	.byte	0x04, 0x17
        /*001a*/ 	.short	(.L_457 - .L_456)
.L_456:
        /*001c*/ 	.word	0x00000000
        /*0020*/ 	.short	0x0002
        /*0022*/ 	.short	0x0010
        /*0024*/ 	.byte	0x00, 0xf0, 0x21, 0x00


	//----- nvinfo : EIATTR_KPARAM_INFO
	.align		4
.L_457:
        /*0028*/ 	.byte	0x04, 0x17
        /*002a*/ 	.short	(.L_459 - .L_458)
.L_458:
        /*002c*/ 	.word	0x00000000
        /*0030*/ 	.short	0x0001
        /*0032*/ 	.short	0x0008
        /*0034*/ 	.byte	0x00, 0xf5, 0x21, 0x00


	//----- nvinfo : EIATTR_KPARAM_INFO
	.align		4
.L_459:
        /*0038*/ 	.byte	0x04, 0x17
        /*003a*/ 	.short	(.L_461 - .L_460)
.L_460:
        /*003c*/ 	.word	0x00000000
        /*0040*/ 	.short	0x0000
        /*0042*/ 	.short	0x0000
        /*0044*/ 	.byte	0x00, 0xf5, 0x21, 0x00


	//----- nvinfo : EIATTR_SPARSE_MMA_MASK
	.align		4
.L_461:
        /*0048*/ 	.byte	0x03, 0x50
        /*004a*/ 	.short	0x0000


	//----- nvinfo : EIATTR_MAXREG_COUNT
	.align		4
        /*004c*/ 	.byte	0x03, 0x1b
        /*004e*/ 	.short	0x00ff


	//----- nvinfo : EIATTR_MERCURY_ISA_VERSION
	.align		4
        /*0050*/ 	.byte	0x03, 0x5f
        /*0052*/ 	.short	0x0101


	//----- nvinfo : EIATTR_VRC_CTA_INIT_COUNT
	.align		4
        /*0054*/ 	.byte	0x02, 0x4a
	.zero		1
	.zero		1


	//----- nvinfo : EIATTR_EXIT_INSTR_OFFSETS
	.align		4
        /*0058*/ 	.byte	0x04, 0x1c
        /*005a*/ 	.short	(.L_463 - .L_462)


	//   ....[0]....
.L_462:
        /*005c*/ 	.word	0x000000e0


	//   ....[1]....
        /*0060*/ 	.word	0x000003e0


	//----- nvinfo : EIATTR_CRS_STACK_SIZE
	.align		4
.L_463:
        /*0064*/ 	.byte	0x04, 0x1e
        /*0066*/ 	.short	(.L_465 - .L_464)
.L_464:
        /*0068*/ 	.word	0x00000000


	//----- nvinfo : EIATTR_CBANK_PARAM_SIZE
	.align		4
.L_465:
        /*006c*/ 	.byte	0x03, 0x19
        /*006e*/ 	.short	0x0020


	//----- nvinfo : EIATTR_PARAM_CBANK
	.align		4
        /*0070*/ 	.byte	0x04, 0x0a
        /*0072*/ 	.short	(.L_467 - .L_466)
	.align		4
.L_466:
        /*0074*/ 	.word	index@(.nv.constant0.sigmoid_backward_float)
        /*0078*/ 	.short	0x0380
        /*007a*/ 	.short	0x0020


	//----- nvinfo : EIATTR_SW_WAR
	.align		4
.L_467:
        /*007c*/ 	.byte	0x04, 0x36
        /*007e*/ 	.short	(.L_469 - .L_468)
.L_468:
        /*0080*/ 	.word	0x00000008
.L_469:


//--------------------- .nv.info.softmax_preprocessing_float --------------------------
	.section	.nv.info.softmax_preprocessing_float,"",@"SHT_CUDA_INFO"
	.sectionflags	@""
	.align	4


	//----- nvinfo : EIATTR_CUDA_API_VERSION
	.align		4
        /*0000*/ 	.byte	0x04, 0x37
        /*0002*/ 	.short	(.L_471 - .L_470)
.L_470:
        /*0004*/ 	.word	0x00000082


	//----- nvinfo : EIATTR_KPARAM_INFO
	.align		4
.L_471:
        /*0008*/ 	.byte	0x04, 0x17
        /*000a*/ 	.short	(.L_473 - .L_472)
.L_472:
        /*000c*/ 	.word	0x00000000
        /*0010*/ 	.short	0x0004
        /*0012*/ 	.short	0x0020
        /*0014*/ 	.byte	0x00, 0xf5, 0x21, 0x00


	//----- nvinfo : EIATTR_KPARAM_INFO
	.align		4
.L_473:
        /*0018*/ 	.byte	0x04, 0x17
        /*001a*/ 	.short	(.L_475 - .L_474)
.L_474:
        /*001c*/ 	.word	0x00000000
        /*0020*/ 	.short	0x0003
        /*0022*/ 	.short	0x0018
        /*0024*/ 	.byte	0x00, 0xf5, 0x21, 0x00


	//----- nvinfo : EIATTR_KPARAM_INFO
	.align		4
.L_475:
        /*0028*/ 	.byte	0x04, 0x17
        /*002a*/ 	.short	(.L_477 - .L_476)
.L_476:
        /*002c*/ 	.word	0x00000000
        /*0030*/ 	.short	0x0002
        /*0032*/ 	.short	0x0010
        /*0034*/ 	.byte	0x00, 0xf0, 0x21, 0x00


	//----- nvinfo : EIATTR_KPARAM_INFO
	.align		4
.L_477:
        /*0038*/ 	.byte	0x04, 0x17
        /*003a*/ 	.short	(.L_479 - .L_478)
.L_478:
        /*003c*/ 	.word	0x00000000
        /*0040*/ 	.short	0x0001
        /*0042*/ 	.short	0x0008
        /*0044*/ 	.byte	0x00, 0xf0, 0x21, 0x00


	//----- nvinfo : EIATTR_KPARAM_INFO
	.align		4
.L_479:
        /*0048*/ 	.byte	0x04, 0x17
        /*004a*/ 	.short	(.L_481 - .L_480)
.L_480:
        /*004c*/ 	.word	0x00000000
        /*0050*/ 	.short	0x0000
        /*0052*/ 	.short	0x0000
        /*0054*/ 	.byte	0x00, 0xf5, 0x21, 0x00


	//----- nvinfo : EIATTR_SPARSE_MMA_MASK
	.align		4
.L_481:
        /*0058*/ 	.byte	0x03, 0x50
        /*005a*/ 	.short	0x0000


	//----- nvinfo : EIATTR_MAXREG_COUNT
	.align		4
        /*005c*/ 	.byte	0x03, 0x1b
        /*005e*/ 	.short	0x00ff


	//----- nvinfo : EIATTR_MERCURY_ISA_VERSION
	.align		4
        /*0060*/ 	.byte	0x03, 0x5f
        /*0062*/ 	.short	0x0101


	//----- nvinfo : EIATTR_VRC_CTA_INIT_COUNT
	.align		4
        /*0064*/ 	.byte	0x02, 0x4a
	.zero		1
	.zero		1


	//----- nvinfo : EIATTR_EXIT_INSTR_OFFSETS
	.align		4
        /*0068*/ 	.byte	0x04, 0x1c
        /*006a*/ 	.short	(.L_483 - .L_482)


	//   ....[0]....
.L_482:
        /*006c*/ 	.word	0x000000f0


	//   ....[1]....
        /*0070*/ 	.word	0x00000730


	//----- nvinfo : EIATTR_CBANK_PARAM_SIZE
	.align		4
.L_483:
        /*0074*/ 	.byte	0x03, 0x19
        /*0076*/ 	.short	0x0028


	//----- nvinfo : EIATTR_PARAM_CBANK
	.align		4
        /*0078*/ 	.byte	0x04, 0x0a
        /*007a*/ 	.short	(.L_485 - .L_484)
	.align		4
.L_484:
        /*007c*/ 	.word	index@(.nv.constant0.softmax_preprocessing_float)
        /*0080*/ 	.short	0x0380
        /*0082*/ 	.short	0x0028


	//----- nvinfo : EIATTR_SW_WAR
	.align		4
.L_485:
        /*0084*/ 	.byte	0x04, 0x36
        /*0086*/ 	.short	(.L_487 - .L_486)
.L_486:
        /*0088*/ 	.word	0x00000008
.L_487:


//--------------------- .nv.info.softmax_forward_float --------------------------
	.section	.nv.info.softmax_forward_float,"",@"SHT_CUDA_INFO"
	.sectionflags	@""
	.align	4


	//----- nvinfo : EIATTR_CUDA_API_VERSION
	.align		4
        /*0000*/ 	.byte	0x04, 0x37
        /*0002*/ 	.short	(.L_489 - .L_488)
.L_488:
        /*0004*/ 	.word	0x00000082


	//----- nvinfo : EIATTR_KPARAM_INFO
	.align		4
.L_489:
        /*0008*/ 	.byte	0x04, 0x17
        /*000a*/ 	.short	(.L_491 - .L_490)
.L_490:
        /*000c*/ 	.word	0x00000000
        /*0010*/ 	.short	0x0002
        /*0012*/ 	.short	0x0010
        /*0014*/ 	.byte	0x00, 0xf0, 0x21, 0x00


	//----- nvinfo : EIATTR_KPARAM_INFO
	.align		4
.L_491:
        /*0018*/ 	.byte	0x04, 0x17
        /*001a*/ 	.short	(.L_493 - .L_492)
.L_492:
        /*001c*/ 	.word	0x00000000
        /*0020*/ 	.short	0x0001
        /*0022*/ 	.short	0x0008
        /*0024*/ 	.byte	0x00, 0xf0, 0x21, 0x00


	//----- nvinfo : EIATTR_KPARAM_INFO
	.align		4
.L_493:
        /*0028*/ 	.byte	0x04, 0x17
        /*002a*/ 	.short	(.L_495 - .L_494)
.L_494:
        /*002c*/ 	.word	0x00000000
        /*0030*/ 	.short	0x0000
        /*0032*/ 	.short	0x0000
        /*0034*/ 	.byte	0x00, 0xf5, 0x21, 0x00


	//----- nvinfo : EIATTR_SPARSE_MMA_MASK
	.align		4
.L_495:
        /*0038*/ 	.byte	0x03, 0x50
        /*003a*/ 	.short	0x0000


	//----- nvinfo : EIATTR_MAXREG_COUNT
	.align		4
        /*003c*/ 	.byte	0x03, 0x1b
        /*003e*/ 	.short	0x00ff


	//----- nvinfo : EIATTR_MERCURY_ISA_VERSION
	.align		4
        /*0040*/ 	.byte	0x03, 0x5f
        /*0042*/ 	.short	0x0101


	//----- nvinfo : EIATTR_VRC_CTA_INIT_COUNT
	.align		4
        /*0044*/ 	.byte	0x02, 0x4a
	.zero		1
	.zero		1


	//----- nvinfo : EIATTR_EXIT_INSTR_OFFSETS
	.align		4
        /*0048*/ 	.byte	0x04, 0x1c
        /*004a*/ 	.short	(.L_497 - .L_496)


	//   ....[0]....
.L_496:
        /*004c*/ 	.word	0x00000010


	//----- nvinfo : EIATTR_CBANK_PARAM_SIZE
	.align		4
.L_497:
        /*0050*/ 	.byte	0x03, 0x19
        /*0052*/ 	.short	0x0018


	//----- nvinfo : EIATTR_PARAM_CBANK
	.align		4
        /*0054*/ 	.byte	0x04, 0x0a
        /*0056*/ 	.short	(.L_499 - .L_498)
	.align		4
.L_498:
        /*0058*/ 	.word	index@(.nv.constant0.softmax_forward_float)
        /*005c*/ 	.short	0x0380
        /*005e*/ 	.short	0x0018


	//----- nvinfo : EIATTR_SW_WAR
	.align		4
.L_499:
        /*0060*/ 	.byte	0x04, 0x36
        /*0062*/ 	.short	(.L_501 - .L_500)
.L_500:
        /*0064*/ 	.word	0x00000008
.L_501:


//--------------------- .nv.info.tanh_forward_float --------------------------
	.section	.nv.info.tanh_forward_float,"",@"SHT_CUDA_INFO"
	.sectionflags	@""
	.align	4


	//----- nvinfo : EIATTR_CUDA_API_VERSION
	.align		4
        /*0000*/ 	.byte	0x04, 0x37
        /*0002*/ 	.short	(.L_503 - .L_502)
.L_502:
        /*0004*/ 	.word	0x00000082


	//----- nvinfo : EIATTR_KPARAM_INFO
	.align		4
.L_503:
        /*0008*/ 	.byte	0x04, 0x17
        /*000a*/ 	.short	(.L_505 - .L_504)
.L_504:
        /*000c*/ 	.word	0x00000000
        /*0010*/ 	.short	0x0002
        /*0012*/ 	.short	0x0010
        /*0014*/ 	.byte	0x00, 0xf0, 0x21, 0x00


	//----- nvinfo : EIATTR_KPARAM_INFO
	.align		4
.L_505:
        /*0018*/ 	.byte	0x04, 0x17
        /*001a*/ 	.short	(.L_507 - .L_506)
.L_506:
        /*001c*/ 	.word	0x00000000
        /*0020*/ 	.short	0x0001
        /*0022*/ 	.short	0x0008
        /*0024*/ 	.byte	0x00, 0xf0, 0x21, 0x00


	//----- nvinfo : EIATTR_KPARAM_INFO
	.align		4
.L_507:
        /*0028*/ 	.byte	0x04, 0x17
        /*002a*/ 	.short	(.L_509 - .L_508)
.L_508:
        /*002c*/ 	.word	0x00000000
        /*0030*/ 	.short	0x0000
        /*0032*/ 	.short	0x0000
        /*0034*/ 	.byte	0x00, 0xf5, 0x21, 0x00


	//----- nvinfo : EIATTR_SPARSE_MMA_MASK
	.align		4
.L_509:
        /*0038*/ 	.byte	0x03, 0x50
        /*003a*/ 	.short	0x0000


	//----- nvinfo : EIATTR_MAXREG_COUNT
	.align		4
        /*003c*/ 	.byte	0x03, 0x1b
        /*003e*/ 	.short	0x00ff


	//----- nvinfo : EIATTR_MERCURY_ISA_VERSION
	.align		4
        /*0040*/ 	.byte	0x03, 0x5f
        /*0042*/ 	.short	0x0101


	//----- nvinfo : EIATTR_VRC_CTA_INIT_COUNT
	.align		4
        /*0044*/ 	.byte	0x02, 0x4a
	.zero		1
	.zero		1


	//----- nvinfo : EIATTR_EXIT_INSTR_OFFSETS
	.align		4
        /*0048*/ 	.byte	0x04, 0x1c
        /*004a*/ 	.short	(.L_511 - .L_510)


	//   ....[0]....
.L_510:
        /*004c*/ 	.word	0x000000f0


	//   ....[1]....
        /*0050*/ 	.word	0x00000360


	//----- nvinfo : EIATTR_CRS_STACK_SIZE
	.align		4
.L_511:
        /*0054*/ 	.byte	0x04, 0x1e
        /*0056*/ 	.short	(.L_513 - .L_512)
.L_512:
        /*0058*/ 	.word	0x00000000


	//----- nvinfo : EIATTR_CBANK_PARAM_SIZE
	.align		4
.L_513:
        /*005c*/ 	.byte	0x03, 0x19
        /*005e*/ 	.short	0x0018


	//----- nvinfo : EIATTR_PARAM_CBANK
	.align		4
        /*0060*/ 	.byte	0x04, 0x0a
        /*0062*/ 	.short	(.L_515 - .L_514)
	.align		4
.L_514:
        /*0064*/ 	.word	index@(.nv.constant0.tanh_forward_float)
        /*0068*/ 	.short	0x0380
        /*006a*/ 	.short	0x0018


	//----- nvinfo : EIATTR_SW_WAR
	.align		4
.L_515:
        /*006c*/ 	.byte	0x04, 0x36
        /*006e*/ 	.short	(.L_517 - .L_516)
.L_516:
        /*0070*/ 	.word	0x00000008
.L_517:


//--------------------- .nv.info.swish_forwaxd_float --------------------------
	.section	.nv.info.swish_forwaxd_float,"",@"SHT_CUDA_INFO"
	.sectionflags	@""
	.align	4


	//----- nvinfo : EIATTR_CUDA_API_VERSION
	.align		4
        /*0000*/ 	.byte	0x04, 0x37
        /*0002*/ 	.short	(.L_519 - .L_518)
.L_518:
        /*0004*/ 	.word	0x00000082


	//----- nvinfo : EIATTR_KPARAM_INFO
	.align		4
.L_519:
        /*0008*/ 	.byte	0x04, 0x17
        /*000a*/ 	.short	(.L_521 - .L_520)
.L_520:
        /*000c*/ 	.word	0x00000000
        /*0010*/ 	.short	0x0002
        /*0012*/ 	.short	0x0010
        /*0014*/ 	.byte	0x00, 0xf0, 0x21, 0x00


	//----- nvinfo : EIATTR_KPARAM_INFO
	.align		4
.L_521:
        /*0018*/ 	.byte	0x04, 0x17
        /*001a*/ 	.short	(.L_523 - .L_522)
.L_522:
        /*001c*/ 	.word	0x00000000
        /*0020*/ 	.short	0x0001
        /*0022*/ 	.short	0x0008
        /*0024*/ 	.byte	0x00, 0xf0, 0x21, 0x00


	//----- nvinfo : EIATTR_KPARAM_INFO
	.align		4
.L_523:
        /*0028*/ 	.byte	0x04, 0x17
        /*002a*/ 	.short	(.L_525 - .L_524)
.L_524:
        /*002c*/ 	.word	0x00000000
        /*0030*/ 	.short	0x0000
        /*0032*/ 	.short	0x0000
        /*0034*/ 	.byte	0x00, 0xf5, 0x21, 0x00


	//----- nvinfo : EIATTR_SPARSE_MMA_MASK
	.align		4
.L_525:
        /*0038*/ 	.byte	0x03, 0x50
        /*003a*/ 	.short	0x0000


	//----- nvinfo : EIATTR_MAXREG_COUNT
	.align		4
        /*003c*/ 	.byte	0x03, 0x1b
        /*003e*/ 	.short	0x00ff


	//----- nvinfo : EIATTR_MERCURY_ISA_VERSION
	.align		4
        /*0040*/ 	.byte	0x03, 0x5f
        /*0042*/ 	.short	0x0101


	//----- nvinfo : EIATTR_VRC_CTA_INIT_COUNT
	.align		4
        /*0044*/ 	.byte	0x02, 0x4a
	.zero		1
	.zero		1


	//----- nvinfo : EIATTR_EXIT_INSTR_OFFSETS
	.align		4
        /*0048*/ 	.byte	0x04, 0x1c
        /*004a*/ 	.short	(.L_527 - .L_526)


	//   ....[0]....
.L_526:
        /*004c*/ 	.word	0x000000f0


	//   ....[1]....
        /*0050*/ 	.word	0x00000360


	//----- nvinfo : EIATTR_CRS_STACK_SIZE
	.align		4
.L_527:
        /*0054*/ 	.byte	0x04, 0x1e
        /*0056*/ 	.short	(.L_529 - .L_528)
.L_528:
        /*0058*/ 	.word	0x00000000


	//----- nvinfo : EIATTR_CBANK_PARAM_SIZE
	.align		4
.L_529:
        /*005c*/ 	.byte	0x03, 0x19
        /*005e*/ 	.short	0x0018


	//----- nvinfo : EIATTR_PARAM_CBANK
	.align		4
        /*0060*/ 	.byte	0x04, 0x0a
        /*0062*/ 	.short	(.L_531 - .L_530)
	.align		4
.L_530:
        /*0064*/ 	.word	index@(.nv.constant0.swish_forwaxd_float)
        /*0068*/ 	.short	0x0380
        /*006a*/ 	.short	0x0018


	//----- nvinfo : EIATTR_SW_WAR
	.align		4
.L_531:
        /*006c*/ 	.byte	0x04, 0x36
        /*006e*/ 	.short	(.L_533 - .L_532)
.L_532:
        /*0070*/ 	.word	0x00000008
.L_533:


//--------------------- .nv.info.relu_forward_float --------------------------
	.section	.nv.info.relu_forward_float,"",@"SHT_CUDA_INFO"
	.sectionflags	@""
	.align	4


	//----- nvinfo : EIATTR_CUDA_API_VERSION
	.align		4
        /*0000*/ 	.byte	0x04, 0x37
        /*0002*/ 	.short	(.L_535 - .L_534)
.L_534:
        /*0004*/ 	.word	0x00000082


	//----- nvinfo : EIATTR_KPARAM_INFO
	.align		4
.L_535:
        /*0008*/ 	.byte	0x04, 0x17
        /*000a*/ 	.short	(.L_537 - .L_536)
.L_536:
        /*000c*/ 	.word	0x00000000
        /*0010*/ 	.short	0x0002
        /*0012*/ 	.short	0x0010
        /*0014*/ 	.byte	0x00, 0xf0, 0x21, 0x00


	//----- nvinfo : EIATTR_KPARAM_INFO
	.align		4
.L_537:
        /*0018*/ 	.byte	0x04, 0x17
        /*001a*/ 	.short	(.L_539 - .L_538)
.L_538:
        /*001c*/ 	.word	0x00000000
        /*0020*/ 	.short	0x0001
        /*0022*/ 	.short	0x0008
        /*0024*/ 	.byte	0x00, 0xf0, 0x21, 0x00


	//----- nvinfo : EIATTR_KPARAM_INFO
	.align		4
.L_539:
        /*0028*/ 	.byte	0x04, 0x17
        /*002a*/ 	.short	(.L_541 - .L_540)
.L_540:
        /*002c*/ 	.word	0x00000000
        /*0030*/ 	.short	0x0000
        /*0032*/ 	.short	0x0000
        /*0034*/ 	.byte	0x00, 0xf5, 0x21, 0x00


	//----- nvinfo : EIATTR_SPARSE_MMA_MASK
	.align		4
.L_541:
        /*0038*/ 	.byte	0x03, 0x50
        /*003a*/ 	.short	0x0000


	//----- nvinfo : EIATTR_MAXREG_COUNT
	.align		4
        /*003c*/ 	.byte	0x03, 0x1b
        /*003e*/ 	.short	0x00ff


	//----- nvinfo : EIATTR_MERCURY_ISA_VERSION
	.align		4
        /*0040*/ 	.byte	0x03, 0x5f
        /*0042*/ 	.short	0x0101


	//----- nvinfo : EIATTR_VRC_CTA_INIT_COUNT
	.align		4
        /*0044*/ 	.byte	0x02, 0x4a
	.zero		1
	.zero		1


	//----- nvinfo : EIATTR_EXIT_INSTR_OFFSETS
	.align		4
        /*0048*/ 	.byte	0x04, 0x1c
        /*004a*/ 	.short	(.L_543 - .L_542)


	//   ....[0]....
.L_542:
        /*004c*/ 	.word	0x000000f0


	//   ....[1]....
        /*0050*/ 	.word	0x000001d0


	//   ....[2]....
        /*0054*/ 	.word	0x000001f0


	//----- nvinfo : EIATTR_CBANK_PARAM_SIZE
	.align		4
.L_543:
        /*0058*/ 	.byte	0x03, 0x19
        /*005a*/ 	.short	0x0018


	//----- nvinfo : EIATTR_PARAM_CBANK
	.align		4
        /*005c*/ 	.byte	0x04, 0x0a
        /*005e*/ 	.short	(.L_545 - .L_544)
	.align		4
.L_544:
        /*0060*/ 	.word	index@(.nv.constant0.relu_forward_float)
        /*0064*/ 	.short	0x0380
        /*0066*/ 	.short	0x0018


	//----- nvinfo : EIATTR_SW_WAR
	.align		4
.L_545:
        /*0068*/ 	.byte	0x04, 0x36
        /*006a*/ 	.short	(.L_547 - .L_546)
.L_546:
        /*006c*/ 	.word	0x00000008
.L_547:


//--------------------- .nv.info.sigmoid_forward_float --------------------------
	.section	.nv.info.sigmoid_forward_float,"",@"SHT_CUDA_INFO"
	.sectionflags	@""
	.align	4


	//----- nvinfo : EIATTR_CUDA_API_VERSION
	.align		4
        /*0000*/ 	.byte	0x04, 0x37
        /*0002*/ 	.short	(.L_549 - .L_548)
.L_548:
        /*0004*/ 	.word	0x00000082


	//----- nvinfo : EIATTR_KPARAM_INFO
	.align		4
.L_549:
        /*0008*/ 	.byte	0x04, 0x17
        /*000a*/ 	.short	(.L_551 - .L_550)
.L_550:
        /*000c*/ 	.word	0x00000000
        /*0010*/ 	.short	0x0002
        /*0012*/ 	.short	0x0010
        /*0014*/ 	.byte	0x00, 0xf0, 0x21, 0x00


	//----- nvinfo : EIATTR_KPARAM_INFO
	.align		4
.L_551:
        /*0018*/ 	.byte	0x04, 0x17
        /*001a*/ 	.short	(.L_553 - .L_552)
.L_552:
        /*001c*/ 	.word	0x00000000
        /*0020*/ 	.short	0x0001
        /*0022*/ 	.short	0x0008
        /*0024*/ 	.byte	0x00, 0xf0, 0x21, 0x00


	//----- nvinfo : EIATTR_KPARAM_INFO
	.align		4
.L_553:
        /*0028*/ 	.byte	0x04, 0x17
        /*002a*/ 	.short	(.L_555 - .L_554)
.L_554:
        /*002c*/ 	.word	0x00000000
        /*0030*/ 	.short	0x0000
        /*0032*/ 	.short	0x0000
        /*0034*/ 	.byte	0x00, 0xf5, 0x21, 0x00


	//----- nvinfo : EIATTR_SPARSE_MMA_MASK
	.align		4
.L_555:
        /*0038*/ 	.byte	0x03, 0x50
        /*003a*/ 	.short	0x0000


	//----- nvinfo : EIATTR_MAXREG_COUNT
	.align		4
        /*003c*/ 	.byte	0x03, 0x1b
        /*003e*/ 	.short	0x00ff


	//----- nvinfo : EIATTR_MERCURY_ISA_VERSION
	.align		4
        /*0040*/ 	.byte	0x03, 0x5f
        /*0042*/ 	.short	0x0101


	//----- nvinfo : EIATTR_VRC_CTA_INIT_COUNT
	.align		4
        /*0044*/ 	.byte	0x02, 0x4a
	.zero		1
	.zero		1


	//----- nvinfo : EIATTR_EXIT_INSTR_OFFSETS
	.align		4
        /*0048*/ 	.byte	0x04, 0x1c
        /*004a*/ 	.short	(.L_557 - .L_556)


	//   ....[0]....
.L_556:
        /*004c*/ 	.word	0x000000f0


	//   ....[1]....
        /*0050*/ 	.word	0x00000340


	//----- nvinfo : EIATTR_CRS_STACK_SIZE
	.align		4
.L_557:
        /*0054*/ 	.byte	0x04, 0x1e
        /*0056*/ 	.short	(.L_559 - .L_558)
.L_558:
        /*0058*/ 	.word	0x00000000


	//----- nvinfo : EIATTR_CBANK_PARAM_SIZE
	.align		4
.L_559:
        /*005c*/ 	.byte	0x03, 0x19
        /*005e*/ 	.short	0x0018


	//----- nvinfo : EIATTR_PARAM_CBANK
	.align		4
        /*0060*/ 	.byte	0x04, 0x0a
        /*0062*/ 	.short	(.L_561 - .L_560)
	.align		4
.L_560:
        /*0064*/ 	.word	index@(.nv.constant0.sigmoid_forward_float)
        /*0068*/ 	.short	0x0380
        /*006a*/ 	.short	0x0018


	//----- nvinfo : EIATTR_SW_WAR
	.align		4
.L_561:
        /*006c*/ 	.byte	0x04, 0x36
        /*006e*/ 	.short	(.L_563 - .L_562)
.L_562:
        /*0070*/ 	.word	0x00000008
.L_563:


//--------------------- .nv.callgraph             --------------------------
	.section	.nv.callgraph,"",@"SHT_CUDA_CALLGRAPH"
	.align	4
	.sectionentsize	8
	.align		4
        /*0000*/ 	.word	0x00000000
	.align		4
        /*0004*/ 	.word	0xffffffff
	.align		4
        /*0008*/ 	.word	0x00000000
	.align		4
        /*000c*/ 	.word	0xfffffffe
	.align		4
        /*0010*/ 	.word	0x00000000
	.align		4
        /*0014*/ 	.word	0xfffffffd
	.align		4
        /*0018*/ 	.word	0x00000000
	.align		4
        /*001c*/ 	.word	0xfffffffc


//--------------------- .text.reduce_linear_batch_double --------------------------
	.section	.text.reduce_linear_batch_double,"ax",@progbits
	.align	128
        .global         reduce_linear_batch_double
        .type           reduce_linear_batch_double,@function
        .size           reduce_linear_batch_double,(.L_x_154 - reduce_linear_batch_double)
        .other          reduce_linear_batch_double,@"STO_CUDA_ENTRY STV_DEFAULT"
reduce_linear_batch_double:
.text.reduce_linear_batch_double:
[----:B------:R-:W-:Y:S01]  /*0000*/  LDC R1, c[0x0][0x37c] ;  /* 0x0000df00ff017b82 */ /* 0x000fe20000000800 */
[----:B------:R-:W0:Y:S01]  /*0010*/  S2R R0, SR_CTAID.X ;  /* 0x0000000000007919 */ /* 0x000e220000002500 */
[----:B------:R-:W0:Y:S02]  /*0020*/  LDCU UR7, c[0x0][0x390] ;  /* 0x00007200ff0777ac */ /* 0x000e240008000800 */
[----:B0-----:R-:W-:-:S13]  /*0030*/  ISETP.GE.U32.AND P0, PT, R0, UR7, PT ;  /* 0x0000000700007c0c */ /* 0x001fda000bf06070 */
[----:B------:R-:W-:Y:S05]  /*0040*/  @P0 EXIT ;  /* 0x000000000000094d */ /* 0x000fea0003800000 */
[----:B------:R-:W0:Y:S01]  /*0050*/  S2R R3, SR_TID.X ;  /* 0x0000000000037919 */ /* 0x000e220000002100 */
[----:B------:R-:W1:Y:S01]  /*0060*/  S2UR UR5, SR_CgaCtaId ;  /* 0x00000000000579c3 */ /* 0x000e620000008800 */
[----:B------:R-:W2:Y:S01]  /*0070*/  LDCU UR6, c[0x0][0x394] ;  /* 0x00007280ff0677ac */ /* 0x000ea20008000800 */
[----:B------:R-:W-:Y:S01]  /*0080*/  BSSY.RECONVERGENT B0, `(.L_x_0) ;  /* 0x0000017000007945 */ /* 0x000fe20003800200 */
[----:B------:R-:W-:Y:S01]  /*0090*/  UMOV UR4, 0x400 ;  /* 0x0000040000047882 */ /* 0x000fe20000000000 */
[----:B------:R-:W3:Y:S01]  /*00a0*/  LDCU.64 UR8, c[0x0][0x358] ;  /* 0x00006b00ff0877ac */ /* 0x000ee20008000a00 */
[----:B-1----:R-:W-:Y:S02]  /*00b0*/  ULEA UR5, UR5, UR4, 0x18 ;  /* 0x0000000405057291 */ /* 0x002fe4000f8ec0ff */
[----:B--2---:R-:W-:-:S04]  /*00c0*/  UIMAD UR4, UR7, UR6, URZ ;  /* 0x00000006070472a4 */ /* 0x004fc8000f8e02ff */
[C---:B0-----:R-:W-:Y:S01]  /*00d0*/  LEA R2, R3.reuse, UR5, 0x3 ;  /* 0x0000000503027c11 */ /* 0x041fe2000f8e18ff */
[----:B------:R-:W-:-:S04]  /*00e0*/  IMAD R4, R3, UR7, R0 ;  /* 0x0000000703047c24 */ /* 0x000fc8000f8e0200 */
[----:B------:R0:W-:Y:S01]  /*00f0*/  STS.64 [R2], RZ ;  /* 0x000000ff02007388 */ /* 0x0001e20000000a00 */
[----:B------:R-:W-:-:S13]  /*0100*/  ISETP.GE.U32.AND P0, PT, R4, UR4, PT ;  /* 0x0000000404007c0c */ /* 0x000fda000bf06070 */
[----:B0--3--:R-:W-:Y:S05]  /*0110*/  @P0 BRA `(.L_x_1) ;  /* 0x0000000000340947 */ /* 0x009fea0003800000 */
[----:B------:R-:W0:Y:S01]  /*0120*/  LDC R10, c[0x0][0x360] ;  /* 0x0000d800ff0a7b82 */ /* 0x000e220000000800 */
[----:B------:R-:W-:Y:S01]  /*0130*/  BSSY.RECONVERGENT B1, `(.L_x_2) ;  /* 0x000000a000017945 */ /* 0x000fe20003800200 */
[----:B------:R-:W-:Y:S01]  /*0140*/  IMAD.MOV.U32 R11, RZ, RZ, R4 ;  /* 0x000000ffff0b7224 */ /* 0x000fe200078e0004 */
[----:B------:R-:W-:-:S05]  /*0150*/  CS2R R4, SRZ ;  /* 0x0000000000047805 */ /* 0x000fca000001ff00 */
[----:B------:R-:W1:Y:S02]  /*0160*/  LDC.64 R8, c[0x0][0x380] ;  /* 0x0000e000ff087b82 */ /* 0x000e640000000a00 */
.L_x_3:
[----:B-1----:R-:W-:-:S06]  /*0170*/  IMAD.WIDE.U32 R6, R11, 0x8, R8 ;  /* 0x000000080b067825 */ /* 0x002fcc00078e0008 */
[----:B------:R-:W2:Y:S01]  /*0180*/  LDG.E.64 R6, desc[UR8][R6.64] ;  /* 0x0000000806067981 */ /* 0x000ea2000c1e1b00 */
[----:B0-----:R-:W-:-:S05]  /*0190*/  IMAD R11, R10, UR7, R11 ;  /* 0x000000070a0b7c24 */ /* 0x001fca000f8e020b */
[----:B------:R-:W-:Y:S01]  /*01a0*/  ISETP.GE.U32.AND P0, PT, R11, UR4, PT ;  /* 0x000000040b007c0c */ /* 0x000fe2000bf06070 */
[----:B--2---:R-:W-:-:S12]  /*01b0*/  DADD R4, R6, R4 ;  /* 0x0000000006047229 */ /* 0x004fd80000000004 */
[----:B------:R-:W-:Y:S05]  /*01c0*/  @!P0 BRA `(.L_x_3) ;  /* 0xfffffffc00e88947 */ /* 0x000fea000383ffff */
[----:B------:R-:W-:Y:S05]  /*01d0*/  BSYNC.RECONVERGENT B1 ;  /* 0x0000000000017941 */ /* 0x000fea0003800200 */
.L_x_2:
[----:B------:R0:W-:Y:S02]  /*01e0*/  STS.64 [R2], R4 ;  /* 0x0000000402007388 */ /* 0x0001e40000000a00 */
.L_x_1:
[----:B------:R-:W-:Y:S05]  /*01f0*/  BSYNC.RECONVERGENT B0 ;  /* 0x0000000000007941 */ /* 0x000fea0003800200 */
.L_x_0:
[----:B------:R-:W-:Y:S01]  /*0200*/  BAR.SYNC.DEFER_BLOCKING 0x0 ;  /* 0x0000000000007b1d */ /* 0x000fe20000010000 */
[C---:B------:R-:W-:Y:S01]  /*0210*/  ISETP.GT.U32.AND P0, PT, R3.reuse, 0x1ff, PT ;  /* 0x000001ff0300780c */ /* 0x040fe20003f04070 */
[C---:B------:R-:W-:Y:S01]  /*0220*/  VIADD R12, R3.reuse, 0xffffffff ;  /* 0xffffffff030c7836 */ /* 0x040fe20000000000 */
[----:B------:R-:W-:-:S11]  /*0230*/  ISETP.GT.U32.AND P1, PT, R3, 0xff, PT ;  /* 0x000000ff0300780c */ /* 0x000fd60003f24070 */
[----:B0-----:R-:W-:Y:S04]  /*0240*/  @!P0 LDS.64 R4, [R2+0x1000] ;  /* 0x0010000002048984 */ /* 0x001fe80000000a00 */
[----:B------:R-:W0:Y:S02]  /*0250*/  @!P0 LDS.64 R6, [R2] ;  /* 0x0000000002068984 */ /* 0x000e240000000a00 */
[----:B0-----:R-:W-:-:S07]  /*0260*/  @!P0 DADD R4, R4, R6 ;  /* 0x0000000004048229 */ /* 0x001fce0000000006 */
[----:B------:R-:W-:Y:S01]  /*0270*/  @!P0 STS.64 [R2], R4 ;  /* 0x0000000402008388 */ /* 0x000fe20000000a00 */
[----:B------:R-:W-:Y:S01]  /*0280*/  BAR.SYNC.DEFER_BLOCKING 0x0 ;  /* 0x0000000000007b1d */ /* 0x000fe20000010000 */
[----:B------:R-:W-:-:S05]  /*0290*/  ISETP.GT.U32.AND P0, PT, R3, 0x7f, PT ;  /* 0x0000007f0300780c */ /* 0x000fca0003f04070 */
[----:B------:R-:W-:Y:S04]  /*02a0*/  @!P1 LDS.64 R6, [R2+0x800] ;  /* 0x0008000002069984 */ /* 0x000fe80000000a00 */
        /* <DEDUP_REMOVED lines=21> */
[----:B------:R-:W-:Y:S06]  /*0400*/  BAR.SYNC.DEFER_BLOCKING 0x0 ;  /* 0x0000000000007b1d */ /* 0x000fec0000010000 */
[----:B------:R-:W-:Y:S04]  /*0410*/  @!P1 LDS.64 R8, [R2] ;  /* 0x0000000002089984 */ /* 0x000fe80000000a00 */
[----:B------:R-:W0:Y:S02]  /*0420*/  @!P1 LDS.64 R10, [UR5] ;  /* 0x00000005ff0a9984 */ /* 0x000e240008000a00 */
[----:B0-----:R-:W-:-:S07]  /*0430*/  @!P1 DADD R8, R8, R10 ;  /* 0x0000000008089229 */ /* 0x001fce000000000a */
[----:B------:R0:W-:Y:S01]  /*0440*/  @!P1 STS.64 [UR5], R8 ;  /* 0x00000008ff009988 */ /* 0x0001e20008000a05 */
[----:B------:R-:W-:Y:S05]  /*0450*/  @!P1 EXIT ;  /* 0x000000000000994d */ /* 0x000fea0003800000 */
[----:B------:R-:W-:-:S13]  /*0460*/  ISETP.NE.AND P0, PT, R3, RZ, PT ;  /* 0x000000ff0300720c */ /* 0x000fda0003f05270 */
[----:B------:R-:W-:Y:S05]  /*0470*/  @P0 EXIT ;  /* 0x000000000000094d */ /* 0x000fea0003800000 */
[----:B------:R-:W1:Y:S01]  /*0480*/  LDS.64 R4, [UR5] ;  /* 0x00000005ff047984 */ /* 0x000e620008000a00 */
[----:B------:R-:W2:Y:S02]  /*0490*/  LDC.64 R2, c[0x0][0x388] ;  /* 0x0000e200ff027b82 */ /* 0x000ea40000000a00 */
[----:B--2---:R-:W-:-:S05]  /*04a0*/  IMAD.WIDE.U32 R2, R0, 0x8, R2 ;  /* 0x0000000800027825 */ /* 0x004fca00078e0002 */
[----:B-1----:R-:W-:Y:S01]  /*04b0*/  STG.E.64 desc[UR8][R2.64], R4 ;  /* 0x0000000402007986 */ /* 0x002fe2000c101b08 */
[----:B------:R-:W-:Y:S05]  /*04c0*/  EXIT ;  /* 0x000000000000794d */ /* 0x000fea0003800000 */
.L_x_4:
[----:B------:R-:W-:-:S00]  /*04d0*/  BRA `(.L_x_4) ;  /* 0xfffffffc00fc7947 */ /* 0x000fc0000383ffff */
[----:B------:R-:W-:-:S00]  /*04e0*/  NOP ;  /* 0x0000000000007918 */ /* 0x000fc00000000000 */
        /* <DEDUP_REMOVED lines=9> */
.L_x_154:


//--------------------- .text.reduce_linear_batch_float --------------------------
	.section	.text.reduce_linear_batch_float,"ax",@progbits
	.align	128
        .global         reduce_linear_batch_float
        .type           reduce_linear_batch_float,@function
        .size           reduce_linear_batch_float,(.L_x_155 - reduce_linear_batch_float)
        .other          reduce_linear_batch_float,@"STO_CUDA_ENTRY STV_DEFAULT"
reduce_linear_batch_float:
.text.reduce_linear_batch_float:
        /* <DEDUP_REMOVED lines=15> */
[----:B------:R0:W-:Y:S01]  /*00f0*/  STS [R8], RZ ;  /* 0x000000ff08007388 */ /* 0x0001e20000000800 */
[----:B------:R-:W-:-:S13]  /*0100*/  ISETP.GE.U32.AND P0, PT, R2, UR4, PT ;  /* 0x0000000402007c0c */ /* 0x000fda000bf06070 */
[----:B0--3--:R-:W-:Y:S05]  /*0110*/  @P0 BRA `(.L_x_6) ;  /* 0x0000000000300947 */ /* 0x009fea0003800000 */
[----:B------:R-:W0:Y:S01]  /*0120*/  LDC R11, c[0x0][0x360] ;  /* 0x0000d800ff0b7b82 */ /* 0x000e220000000800 */
[----:B------:R-:W-:Y:S01]  /*0130*/  HFMA2 R9, -RZ, RZ, 0, 0 ;  /* 0x00000000ff097431 */ /* 0x000fe200000001ff */
[----:B------:R-:W-:Y:S06]  /*0140*/  BSSY.RECONVERGENT B1, `(.L_x_7) ;  /* 0x0000008000017945 */ /* 0x000fec0003800200 */
[----:B------:R-:W1:Y:S02]  /*0150*/  LDC.64 R6, c[0x0][0x380] ;  /* 0x0000e000ff067b82 */ /* 0x000e640000000a00 */
.L_x_8:
[----:B-1----:R-:W-:-:S06]  /*0160*/  IMAD.WIDE.U32 R4, R2, 0x4, R6 ;  /* 0x0000000402047825 */ /* 0x002fcc00078e0006 */
[----:B------:R-:W2:Y:S01]  /*0170*/  LDG.E R4, desc[UR8][R4.64] ;  /* 0x0000000804047981 */ /* 0x000ea2000c1e1900 */
[----:B0-----:R-:W-:-:S05]  /*0180*/  IMAD R2, R11, UR7, R2 ;  /* 0x000000070b027c24 */ /* 0x001fca000f8e0202 */
[----:B------:R-:W-:Y:S01]  /*0190*/  ISETP.GE.U32.AND P0, PT, R2, UR4, PT ;  /* 0x0000000402007c0c */ /* 0x000fe2000bf06070 */
[----:B--2---:R-:W-:-:S12]  /*01a0*/  FADD R9, R4, R9 ;  /* 0x0000000904097221 */ /* 0x004fd80000000000 */
[----:B------:R-:W-:Y:S05]  /*01b0*/  @!P0 BRA `(.L_x_8) ;  /* 0xfffffffc00e88947 */ /* 0x000fea000383ffff */
[----:B------:R-:W-:Y:S05]  /*01c0*/  BSYNC.RECONVERGENT B1 ;  /* 0x0000000000017941 */ /* 0x000fea0003800200 */
.L_x_7:
[----:B------:R0:W-:Y:S02]  /*01d0*/  STS [R8], R9 ;  /* 0x0000000908007388 */ /* 0x0001e40000000800 */
.L_x_6:
[----:B------:R-:W-:Y:S05]  /*01e0*/  BSYNC.RECONVERGENT B0 ;  /* 0x0000000000007941 */ /* 0x000fea0003800200 */
.L_x_5:
[----:B------:R-:W-:Y:S01]  /*01f0*/  BAR.SYNC.DEFER_BLOCKING 0x0 ;  /* 0x0000000000007b1d */ /* 0x000fe20000010000 */
[C---:B------:R-:W-:Y:S02]  /*0200*/  ISETP.GT.U32.AND P0, PT, R3.reuse, 0x1ff, PT ;  /* 0x000001ff0300780c */ /* 0x040fe40003f04070 */
[C---:B------:R-:W-:Y:S02]  /*0210*/  ISETP.GT.U32.AND P1, PT, R3.reuse, 0xff, PT ;  /* 0x000000ff0300780c */ /* 0x040fe40003f24070 */
[----:B------:R-:W-:-:S09]  /*0220*/  IADD3 R4, PT, PT, R3, -0x1, RZ ;  /* 0xffffffff03047810 */ /* 0x000fd20007ffe0ff */
[----:B------:R-:W-:Y:S04]  /*0230*/  @!P0 LDS R2, [R8+0x800] ;  /* 0x0008000008028984 */ /* 0x000fe80000000800 */
[----:B------:R-:W1:Y:S02]  /*0240*/  @!P0 LDS R5, [R8] ;  /* 0x0000000008058984 */ /* 0x000e640000000800 */
[----:B-1----:R-:W-:-:S05]  /*0250*/  @!P0 FADD R5, R2, R5 ;  /* 0x0000000502058221 */ /* 0x002fca0000000000 */
[----:B------:R-:W-:Y:S01]  /*0260*/  @!P0 STS [R8], R5 ;  /* 0x0000000508008388 */ /* 0x000fe20000000800 */
[----:B------:R-:W-:Y:S01]  /*0270*/  BAR.SYNC.DEFER_BLOCKING 0x0 ;  /* 0x0000000000007b1d */ /* 0x000fe20000010000 */
[----:B------:R-:W-:-:S05]  /*0280*/  ISETP.GT.U32.AND P0, PT, R3, 0x7f, PT ;  /* 0x0000007f0300780c */ /* 0x000fca0003f04070 */
[----:B------:R-:W-:Y:S04]  /*0290*/  @!P1 LDS R2, [R8+0x400] ;  /* 0x0004000008029984 */ /* 0x000fe80000000800 */
[----:B------:R-:W1:Y:S02]  /*02a0*/  @!P1 LDS R7, [R8] ;  /* 0x0000000008079984 */ /* 0x000e640000000800 */
[----:B-1----:R-:W-:-:S05]  /*02b0*/  @!P1 FADD R7, R2, R7 ;  /* 0x0000000702079221 */ /* 0x002fca0000000000 */
[----:B------:R-:W-:Y:S01]  /*02c0*/  @!P1 STS [R8], R7 ;  /* 0x0000000708009388 */ /* 0x000fe20000000800 */
[----:B------:R-:W-:Y:S01]  /*02d0*/  BAR.SYNC.DEFER_BLOCKING 0x0 ;  /* 0x0000000000007b1d */ /* 0x000fe20000010000 */
[----:B------:R-:W-:-:S05]  /*02e0*/  ISETP.GT.U32.AND P1, PT, R3, 0x3f, PT ;  /* 0x0000003f0300780c */ /* 0x000fca0003f24070 */
[----:B------:R-:W-:Y:S04]  /*02f0*/  @!P0 LDS R2, [R8+0x200] ;  /* 0x0002000008028984 */ /* 0x000fe80000000800 */
[----:B0-----:R-:W0:Y:S02]  /*0300*/  @!P0 LDS R9, [R8] ;  /* 0x0000000008098984 */ /* 0x001e240000000800 */
[----:B0-----:R-:W-:-:S05]  /*0310*/  @!P0 FADD R9, R2, R9 ;  /* 0x0000000902098221 */ /* 0x001fca0000000000 */
[----:B------:R-:W-:Y:S01]  /*0320*/  @!P0 STS [R8], R9 ;  /* 0x0000000908008388 */ /* 0x000fe20000000800 */
[----:B------:R-:W-:Y:S01]  /*0330*/  BAR.SYNC.DEFER_BLOCKING 0x0 ;  /* 0x0000000000007b1d */ /* 0x000fe20000010000 */
[----:B------:R-:W-:-:S05]  /*0340*/  ISETP.GT.U32.AND P0, PT, R3, 0x1f, PT ;  /* 0x0000001f0300780c */ /* 0x000fca0003f04070 */
[----:B------:R-:W-:Y:S04]  /*0350*/  @!P1 LDS R2, [R8+0x100] ;  /* 0x0001000008029984 */ /* 0x000fe80000000800 */
[----:B------:R-:W0:Y:S02]  /*0360*/  @!P1 LDS R5, [R8] ;  /* 0x0000000008059984 */ /* 0x000e240000000800 */
        /* <DEDUP_REMOVED lines=8> */
[----:B------:R-:W-:Y:S06]  /*03f0*/  BAR.SYNC.DEFER_BLOCKING 0x0 ;  /* 0x0000000000007b1d */ /* 0x000fec0000010000 */
[----:B------:R-:W-:Y:S04]  /*0400*/  @!P1 LDS R2, [R8] ;  /* 0x0000000008029984 */ /* 0x000fe80000000800 */
[----:B------:R-:W0:Y:S02]  /*0410*/  @!P1 LDS R9, [UR5] ;  /* 0x00000005ff099984 */ /* 0x000e240008000800 */
[----:B0-----:R-:W-:-:S05]  /*0420*/  @!P1 FADD R2, R2, R9 ;  /* 0x0000000902029221 */ /* 0x001fca0000000000 */
[----:B------:R0:W-:Y:S01]  /*0430*/  @!P1 STS [UR5], R2 ;  /* 0x00000002ff009988 */ /* 0x0001e20008000805 */
[----:B------:R-:W-:Y:S05]  /*0440*/  @!P1 EXIT ;  /* 0x000000000000994d */ /* 0x000fea0003800000 */
[----:B------:R-:W-:-:S13]  /*0450*/  ISETP.NE.AND P0, PT, R3, RZ, PT ;  /* 0x000000ff0300720c */ /* 0x000fda0003f05270 */
[----:B------:R-:W-:Y:S05]  /*0460*/  @P0 EXIT ;  /* 0x000000000000094d */ /* 0x000fea0003800000 */
[----:B------:R-:W1:Y:S01]  /*0470*/  LDS R5, [UR5] ;  /* 0x00000005ff057984 */ /* 0x000e620008000800 */
[----:B0-----:R-:W0:Y:S02]  /*0480*/  LDC.64 R2, c[0x0][0x388] ;  /* 0x0000e200ff027b82 */ /* 0x001e240000000a00 */
[----:B0-----:R-:W-:-:S05]  /*0490*/  IMAD.WIDE.U32 R2, R0, 0x4, R2 ;  /* 0x0000000400027825 */ /* 0x001fca00078e0002 */
[----:B-1----:R-:W-:Y:S01]  /*04a0*/  STG.E desc[UR8][R2.64], R5 ;  /* 0x0000000502007986 */ /* 0x002fe2000c101908 */
[----:B------:R-:W-:Y:S05]  /*04b0*/  EXIT ;  /* 0x000000000000794d */ /* 0x000fea0003800000 */
.L_x_9:
        /* <DEDUP_REMOVED lines=12> */
.L_x_155:


//--------------------- .text.softmax_backward_double --------------------------
	.section	.text.softmax_backward_double,"ax",@progbits
	.align	128
        .global         softmax_backward_double
        .type           softmax_backward_double,@function
        .size           softmax_backward_double,(.L_x_156 - softmax_backward_double)
        .other          softmax_backward_double,@"STO_CUDA_ENTRY STV_DEFAULT"
softmax_backward_double:
.text.softmax_backward_double:
[----:B------:R-:W-:Y:S01]  /*0000*/  LDC R1, c[0x0][0x37c] ;  /* 0x0000df00ff017b82 */ /* 0x000fe20000000800 */
[----:B------:R-:W0:Y:S01]  /*0010*/  S2R R5, SR_CTAID.Y ;  /* 0x0000000000057919 */ /* 0x000e220000002600 */
[----:B------:R-:W1:Y:S01]  /*0020*/  LDCU UR4, c[0x0][0x360] ;  /* 0x00006c00ff0477ac */ /* 0x000e620008000800 */
[----:B------:R-:W0:Y:S01]  /*0030*/  S2R R2, SR_TID.Y ;  /* 0x0000000000027919 */ /* 0x000e220000002200 */
[----:B------:R-:W0:Y:S01]  /*0040*/  LDCU UR5, c[0x0][0x364] ;  /* 0x00006c80ff0577ac */ /* 0x000e220008000800 */
[----:B------:R-:W1:Y:S01]  /*0050*/  S2R R0, SR_CTAID.X ;  /* 0x0000000000007919 */ /* 0x000e620000002500 */
[----:B------:R-:W2:Y:S01]  /*0060*/  LDCU.128 UR8, c[0x0][0x390] ;  /* 0x00007200ff0877ac */ /* 0x000ea20008000c00 */
[----:B------:R-:W1:Y:S01]  /*0070*/  S2R R3, SR_TID.X ;  /* 0x0000000000037919 */ /* 0x000e620000002100 */
[----:B0-----:R-:W-:-:S05]  /*0080*/  IMAD R5, R5, UR5, R2 ;  /* 0x0000000505057c24 */ /* 0x001fca000f8e0202 */
[----:B--2---:R-:W-:Y:S01]  /*0090*/  ISETP.GE.U32.AND P1, PT, R5, UR10, PT ;  /* 0x0000000a05007c0c */ /* 0x004fe2000bf26070 */
[----:B-1----:R-:W-:-:S03]  /*00a0*/  IMAD R0, R0, UR4, R3 ;  /* 0x0000000400007c24 */ /* 0x002fc6000f8e0203 */
[----:B------:R-:W-:Y:S02]  /*00b0*/  ISETP.GE.U32.AND.EX P1, PT, RZ, UR11, PT, P1 ;  /* 0x0000000bff007c0c */ /* 0x000fe4000bf26110 */
[----:B------:R-:W-:-:S04]  /*00c0*/  ISETP.GE.U32.AND P0, PT, R0, UR8, PT ;  /* 0x0000000800007c0c */ /* 0x000fc8000bf06070 */
[----:B------:R-:W-:-:S13]  /*00d0*/  ISETP.GE.U32.OR.EX P0, PT, RZ, UR9, P1, P0 ;  /* 0x00000009ff007c0c */ /* 0x000fda0008f06500 */
[----:B------:R-:W-:Y:S05]  /*00e0*/  @P0 EXIT ;  /* 0x000000000000094d */ /* 0x000fea0003800000 */
[C---:B------:R-:W-:Y:S01]  /*00f0*/  IMAD.WIDE.U32 R2, R5.reuse, UR8, RZ ;  /* 0x0000000805027c25 */ /* 0x040fe2000f8e00ff */
[C---:B------:R-:W-:Y:S01]  /*0100*/  ISETP.NE.AND P0, PT, R5.reuse, RZ, PT ;  /* 0x000000ff0500720c */ /* 0x040fe20003f05270 */
[----:B------:R-:W0:Y:S02]  /*0110*/  LDCU.128 UR12, c[0x0][0x380] ;  /* 0x00007000ff0c77ac */ /* 0x000e240008000c00 */
[----:B------:R-:W-:Y:S01]  /*0120*/  IMAD R5, R5, UR9, R3 ;  /* 0x0000000905057c24 */ /* 0x000fe2000f8e0203 */
[----:B------:R-:W-:Y:S01]  /*0130*/  SEL R3, R2, RZ, P0 ;  /* 0x000000ff02037207 */ /* 0x000fe20000000000 */
[----:B------:R-:W1:Y:S03]  /*0140*/  LDCU.64 UR4, c[0x0][0x358] ;  /* 0x00006b00ff0477ac */ /* 0x000e660008000a00 */
[----:B------:R-:W-:Y:S02]  /*0150*/  IADD3 R0, P1, PT, R0, R3, RZ ;  /* 0x0000000300007210 */ /* 0x000fe40007f3e0ff */
[----:B------:R-:W-:-:S03]  /*0160*/  SEL R3, R5, RZ, P0 ;  /* 0x000000ff05037207 */ /* 0x000fc60000000000 */
[----:B------:R-:W-:Y:S02]  /*0170*/  IMAD.SHL.U32 R6, R0, 0x4, RZ ;  /* 0x0000000400067824 */ /* 0x000fe400078e00ff */
[----:B------:R-:W-:-:S03]  /*0180*/  IMAD.X R3, RZ, RZ, R3, P1 ;  /* 0x000000ffff037224 */ /* 0x000fc600008e0603 */
[----:B0-----:R-:W-:Y:S02]  /*0190*/  IADD3 R8, P0, PT, R6, UR12, RZ ;  /* 0x0000000c06087c10 */ /* 0x001fe4000ff1e0ff */
[----:B------:R-:W-:-:S04]  /*01a0*/  SHF.L.U64.HI R0, R0, 0x2, R3 ;  /* 0x0000000200007819 */ /* 0x000fc80000010203 */
[----:B------:R-:W-:-:S05]  /*01b0*/  IADD3.X R9, PT, PT, R0, UR13, RZ, P0, !PT ;  /* 0x0000000d00097c10 */ /* 0x000fca00087fe4ff */
[----:B-1----:R-:W2:Y:S01]  /*01c0*/  LDG.E R2, desc[UR4][R8.64] ;  /* 0x0000000408027981 */ /* 0x002ea2000c1e1900 */
[----:B------:R-:W-:-:S04]  /*01d0*/  IADD3 R6, P0, PT, R6, UR14, RZ ;  /* 0x0000000e06067c10 */ /* 0x000fc8000ff1e0ff */
[----:B------:R-:W-:-:S05]  /*01e0*/  IADD3.X R7, PT, PT, R0, UR15, RZ, P0, !PT ;  /* 0x0000000f00077c10 */ /* 0x000fca00087fe4ff */
[----:B------:R-:W3:Y:S01]  /*01f0*/  LDG.E R11, desc[UR4][R6.64] ;  /* 0x00000004060b7981 */ /* 0x000ee2000c1e1900 */
[----:B--2---:R-:W0:Y:S02]  /*0200*/  F2F.F64.F32 R2, R2 ;  /* 0x0000000200027310 */ /* 0x004e240000201800 */
[----:B0-----:R-:W-:-:S08]  /*0210*/  DADD R4, -R2, 1 ;  /* 0x3ff0000002047429 */ /* 0x001fd00000000100 */
[----:B------:R-:W-:-:S10]  /*0220*/  DMUL R4, R2, R4 ;  /* 0x0000000402047228 */ /* 0x000fd40000000000 */
[----:B------:R-:W3:Y:S02]  /*0230*/  F2F.F32.F64 R4, R4 ;  /* 0x0000000400047310 */ /* 0x000ee40000301000 */
[----:B---3--:R-:W-:-:S05]  /*0240*/  FMUL R11, R4, R11 ;  /* 0x0000000b040b7220 */ /* 0x008fca0000400000 */
[----:B------:R-:W-:Y:S01]  /*0250*/  STG.E desc[UR4][R6.64], R11 ;  /* 0x0000000b06007986 */ /* 0x000fe2000c101904 */
[----:B------:R-:W-:Y:S05]  /*0260*/  EXIT ;  /* 0x000000000000794d */ /* 0x000fea0003800000 */
.L_x_10:
        /* <DEDUP_REMOVED lines=9> */
.L_x_156:


//--------------------- .text.tanh_backward_double --------------------------
	.section	.text.tanh_backward_double,"ax",@progbits
	.align	128
        .global         tanh_backward_double
        .type           tanh_backward_double,@function
        .size           tanh_backward_double,(.L_x_142 - tanh_backward_double)
        .other          tanh_backward_double,@"STO_CUDA_ENTRY STV_DEFAULT"
tanh_backward_double:
.text.tanh_backward_double:
        /* <DEDUP_REMOVED lines=17> */
[----:B------:R-:W0:Y:S02]  /*0110*/  LDCU.64 UR6, c[0x0][0x380] ;  /* 0x00007000ff0677ac */ /* 0x000e240008000a00 */
        /* <DEDUP_REMOVED lines=11> */
[----:B------:R-:W-:Y:S01]  /*01d0*/  BSSY.RECONVERGENT B0, `(.L_x_11) ;  /* 0x0000018000007945 */ /* 0x000fe20003800200 */
[C---:B--2---:R-:W-:Y:S01]  /*01e0*/  FMUL R3, R6.reuse, 1.4426950216293334961 ;  /* 0x3fb8aa3b06037820 */ /* 0x044fe20000400000 */
[----:B------:R-:W-:-:S04]  /*01f0*/  FMUL R5, R6, -1.4426950216293334961 ;  /* 0xbfb8aa3b06057820 */ /* 0x000fc80000400000 */
[----:B------:R-:W-:Y:S02]  /*0200*/  FSETP.GEU.AND P0, PT, R3, -126, PT ;  /* 0xc2fc00000300780b */ /* 0x000fe40003f0e000 */
[----:B------:R-:W-:-:S11]  /*0210*/  FSETP.GEU.AND P1, PT, R5, -126, PT ;  /* 0xc2fc00000500780b */ /* 0x000fd60003f2e000 */
[----:B------:R-:W-:Y:S02]  /*0220*/  @!P0 FMUL R3, R3, 0.5 ;  /* 0x3f00000003038820 */ /* 0x000fe40000400000 */
[----:B------:R-:W-:Y:S02]  /*0230*/  @!P1 FMUL R5, R5, 0.5 ;  /* 0x3f00000005059820 */ /* 0x000fe40000400000 */
[----:B------:R-:W0:Y:S08]  /*0240*/  MUFU.EX2 R0, R3 ;  /* 0x0000000300007308 */ /* 0x000e300000000800 */
[----:B------:R-:W1:Y:S01]  /*0250*/  MUFU.EX2 R9, R5 ;  /* 0x0000000500097308 */ /* 0x000e620000000800 */
[----:B0-----:R-:W-:Y:S01]  /*0260*/  @!P0 FMUL R0, R0, R0 ;  /* 0x0000000000008220 */ /* 0x001fe20000400000 */
[----:B-1----:R-:W-:-:S04]  /*0270*/  @!P1 FMUL R9, R9, R9 ;  /* 0x0000000909099220 */ /* 0x002fc80000400000 */
[C-C-:B------:R-:W-:Y:S01]  /*0280*/  FADD R3, R0.reuse, R9.reuse ;  /* 0x0000000900037221 */ /* 0x140fe20000000000 */
[----:B------:R-:W-:-:S03]  /*0290*/  FADD R0, R0, -R9 ;  /* 0x8000000900007221 */ /* 0x000fc60000000000 */
[----:B------:R-:W0:Y:S08]  /*02a0*/  MUFU.RCP R6, R3 ;  /* 0x0000000300067308 */ /* 0x000e300000001000 */
[----:B------:R-:W1:Y:S01]  /*02b0*/  FCHK P0, R0, R3 ;  /* 0x0000000300007302 */ /* 0x000e620000000000 */
[----:B0-----:R-:W-:-:S04]  /*02c0*/  FFMA R7, -R3, R6, 1 ;  /* 0x3f80000003077423 */ /* 0x001fc80000000106 */
[----:B------:R-:W-:-:S04]  /*02d0*/  FFMA R7, R6, R7, R6 ;  /* 0x0000000706077223 */ /* 0x000fc80000000006 */
[----:B------:R-:W-:-:S04]  /*02e0*/  FFMA R6, R0, R7, RZ ;  /* 0x0000000700067223 */ /* 0x000fc800000000ff */
[----:B------:R-:W-:-:S04]  /*02f0*/  FFMA R8, -R3, R6, R0 ;  /* 0x0000000603087223 */ /* 0x000fc80000000100 */
[----:B------:R-:W-:Y:S01]  /*0300*/  FFMA R6, R7, R8, R6 ;  /* 0x0000000807067223 */ /* 0x000fe20000000006 */
[----:B-1----:R-:W-:Y:S06]  /*0310*/  @!P0 BRA `(.L_x_12) ;  /* 0x00000000000c8947 */ /* 0x002fec0003800000 */
[----:B------:R-:W-:-:S07]  /*0320*/  MOV R6, 0x340 ;  /* 0x0000034000067802 */ /* 0x000fce0000000f00 */
[----:B------:R-:W-:Y:S05]  /*0330*/  CALL.REL.NOINC `($__internal_0_$__cuda_sm3x_div_rn_noftz_f32_slowpath) ;  /* 0x0000000000287944 */ /* 0x000fea0003c00000 */
[----:B------:R-:W-:-:S07]  /*0340*/  IMAD.MOV.U32 R6, RZ, RZ, R0 ;  /* 0x000000ffff067224 */ /* 0x000fce00078e0000 */
.L_x_12:
[----:B------:R-:W-:Y:S05]  /*0350*/  BSYNC.RECONVERGENT B0 ;  /* 0x0000000000007941 */ /* 0x000fea0003800200 */
.L_x_11:
[----:B------:R-:W0:Y:S02]  /*0360*/  LDCU.64 UR6, c[0x0][0x388] ;  /* 0x00007100ff0677ac */ /* 0x000e240008000a00 */
[----:B0-----:R-:W-:-:S04]  /*0370*/  IADD3 R4, P0, PT, R4, UR6, RZ ;  /* 0x0000000604047c10 */ /* 0x001fc8000ff1e0ff */
[----:B------:R-:W-:-:S05]  /*0380*/  IADD3.X R5, PT, PT, R2, UR7, RZ, P0, !PT ;  /* 0x0000000702057c10 */ /* 0x000fca00087fe4ff */
[----:B------:R-:W2:Y:S01]  /*0390*/  LDG.E R3, desc[UR4][R4.64] ;  /* 0x0000000404037981 */ /* 0x000ea2000c1e1900 */
[----:B------:R-:W-:-:S04]  /*03a0*/  FFMA R6, -R6, R6, 1 ;  /* 0x3f80000006067423 */ /* 0x000fc80000000106 */
[----:B--2---:R-:W-:-:S05]  /*03b0*/  FMUL R3, R6, R3 ;  /* 0x0000000306037220 */ /* 0x004fca0000400000 */
[----:B------:R-:W-:Y:S01]  /*03c0*/  STG.E desc[UR4][R4.64], R3 ;  /* 0x0000000304007986 */ /* 0x000fe2000c101904 */
[----:B------:R-:W-:Y:S05]  /*03d0*/  EXIT ;  /* 0x000000000000794d */ /* 0x000fea0003800000 */
        .weak           $__internal_0_$__cuda_sm3x_div_rn_noftz_f32_slowpath
        .type           $__internal_0_$__cuda_sm3x_div_rn_noftz_f32_slowpath,@function
        .size           $__internal_0_$__cuda_sm3x_div_rn_noftz_f32_slowpath,(.L_x_142 - $__internal_0_$__cuda_sm3x_div_rn_noftz_f32_slowpath)
$__internal_0_$__cuda_sm3x_div_rn_noftz_f32_slowpath:
[--C-:B------:R-:W-:Y:S01]  /*03e0*/  SHF.R.U32.HI R7, RZ, 0x17, R3.reuse ;  /* 0x00000017ff077819 */ /* 0x100fe20000011603 */
[----:B------:R-:W-:Y:S01]  /*03f0*/  BSSY.RECONVERGENT B1, `(.L_x_13) ;  /* 0x0000064000017945 */ /* 0x000fe20003800200 */
[--C-:B------:R-:W-:Y:S01]  /*0400*/  SHF.R.U32.HI R5, RZ, 0x17, R0.reuse ;  /* 0x00000017ff057819 */ /* 0x100fe20000011600 */
[----:B------:R-:W-:Y:S01]  /*0410*/  IMAD.MOV.U32 R8, RZ, RZ, R0 ;  /* 0x000000ffff087224 */ /* 0x000fe200078e0000 */
[----:B------:R-:W-:Y:S01]  /*0420*/  LOP3.LUT R7, R7, 0xff, RZ, 0xc0, !PT ;  /* 0x000000ff07077812 */ /* 0x000fe200078ec0ff */
[----:B------:R-:W-:Y:S01]  /*0430*/  IMAD.MOV.U32 R9, RZ, RZ, R3 ;  /* 0x000000ffff097224 */ /* 0x000fe200078e0003 */
[----:B------:R-:W-:-:S03]  /*0440*/  LOP3.LUT R5, R5, 0xff, RZ, 0xc0, !PT ;  /* 0x000000ff05057812 */ /* 0x000fc600078ec0ff */
[----:B------:R-:W-:Y:S02]  /*0450*/  VIADD R12, R7, 0xffffffff ;  /* 0xffffffff070c7836 */ /* 0x000fe40000000000 */
[----:B------:R-:W-:-:S03]  /*0460*/  VIADD R11, R5, 0xffffffff ;  /* 0xffffffff050b7836 */ /* 0x000fc60000000000 */
[----:B------:R-:W-:-:S04]  /*0470*/  ISETP.GT.U32.AND P0, PT, R12, 0xfd, PT ;  /* 0x000000fd0c00780c */ /* 0x000fc80003f04070 */
[----:B------:R-:W-:-:S13]  /*0480*/  ISETP.GT.U32.OR P0, PT, R11, 0xfd, P0 ;  /* 0x000000fd0b00780c */ /* 0x000fda0000704470 */
[----:B------:R-:W-:Y:S01]  /*0490*/  @!P0 IMAD.MOV.U32 R10, RZ, RZ, RZ ;  /* 0x000000ffff0a8224 */ /* 0x000fe200078e00ff */
[----:B------:R-:W-:Y:S06]  /*04a0*/  @!P0 BRA `(.L_x_14) ;  /* 0x00000000005c8947 */ /* 0x000fec0003800000 */
[----:B------:R-:W-:Y:S02]  /*04b0*/  FSETP.GTU.FTZ.AND P0, PT, |R0|, +INF , PT ;  /* 0x7f8000000000780b */ /* 0x000fe40003f1c200 */
[----:B------:R-:W-:-:S04]  /*04c0*/  FSETP.GTU.FTZ.AND P1, PT, |R3|, +INF , PT ;  /* 0x7f8000000300780b */ /* 0x000fc80003f3c200 */
[----:B------:R-:W-:-:S13]  /*04d0*/  PLOP3.LUT P0, PT, P0, P1, PT, 0xf8, 0x8f ;  /* 0x00000000008f781c */ /* 0x000fda0000703f70 */
[----:B------:R-:W-:Y:S05]  /*04e0*/  @P0 BRA `(.L_x_15) ;  /* 0x00000004004c0947 */ /* 0x000fea0003800000 */
[----:B------:R-:W-:-:S13]  /*04f0*/  LOP3.LUT P0, RZ, R9, 0x7fffffff, R8, 0xc8, !PT ;  /* 0x7fffffff09ff7812 */ /* 0x000fda000780c808 */
[----:B------:R-:W-:Y:S05]  /*0500*/  @!P0 BRA `(.L_x_16) ;  /* 0x00000004003c8947 */ /* 0x000fea0003800000 */
[C---:B------:R-:W-:Y:S02]  /*0510*/  FSETP.NEU.FTZ.AND P2, PT, |R0|.reuse, +INF , PT ;  /* 0x7f8000000000780b */ /* 0x040fe40003f5d200 */
[----:B------:R-:W-:Y:S02]  /*0520*/  FSETP.NEU.FTZ.AND P1, PT, |R3|, +INF , PT ;  /* 0x7f8000000300780b */ /* 0x000fe40003f3d200 */
[----:B------:R-:W-:-:S11]  /*0530*/  FSETP.NEU.FTZ.AND P0, PT, |R0|, +INF , PT ;  /* 0x7f8000000000780b */ /* 0x000fd60003f1d200 */
[----:B------:R-:W-:Y:S05]  /*0540*/  @!P1 BRA !P2, `(.L_x_16) ;  /* 0x00000004002c9947 */ /* 0x000fea0005000000 */
[----:B------:R-:W-:-:S04]  /*0550*/  LOP3.LUT P2, RZ, R8, 0x7fffffff, RZ, 0xc0, !PT ;  /* 0x7fffffff08ff7812 */ /* 0x000fc8000784c0ff */
[----:B------:R-:W-:-:S13]  /*0560*/  PLOP3.LUT P1, PT, P1, P2, PT, 0x2f, 0xf2 ;  /* 0x0000000000f2781c */ /* 0x000fda0000f24577 */
[----:B------:R-:W-:Y:S05]  /*0570*/  @P1 BRA `(.L_x_17) ;  /* 0x0000000400181947 */ /* 0x000fea0003800000 */
[----:B------:R-:W-:-:S04]  /*0580*/  LOP3.LUT P1, RZ, R9, 0x7fffffff, RZ, 0xc0, !PT ;  /* 0x7fffffff09ff7812 */ /* 0x000fc8000782c0ff */
[----:B------:R-:W-:-:S13]  /*0590*/  PLOP3.LUT P0, PT, P0, P1, PT, 0x2f, 0xf2 ;  /* 0x0000000000f2781c */ /* 0x000fda0000702577 */
[----:B------:R-:W-:Y:S05]  /*05a0*/  @P0 BRA `(.L_x_18) ;  /* 0x0000000400000947 */ /* 0x000fea0003800000 */
[----:B------:R-:W-:Y:S02]  /*05b0*/  ISETP.GE.AND P0, PT, R11, RZ, PT ;  /* 0x000000ff0b00720c */ /* 0x000fe40003f06270 */
[----:B------:R-:W-:-:S11]  /*05c0*/  ISETP.GE.AND P1, PT, R12, RZ, PT ;  /* 0x000000ff0c00720c */ /* 0x000fd60003f26270 */
[----:B------:R-:W-:Y:S02]  /*05d0*/  @P0 IMAD.MOV.U32 R10, RZ, RZ, RZ ;  /* 0x000000ffff0a0224 */ /* 0x000fe400078e00ff */
[----:B------:R-:W-:Y:S01]  /*05e0*/  @!P0 FFMA R8, R0, 1.84467440737095516160e+19, RZ ;  /* 0x5f80000000088823 */ /* 0x000fe200000000ff */
[----:B------:R-:W-:Y:S02]  /*05f0*/  @!P0 IMAD.MOV.U32 R10, RZ, RZ, -0x40 ;  /* 0xffffffc0ff0a8424 */ /* 0x000fe400078e00ff */
[----:B------:R-:W-:Y:S02]  /*0600*/  @!P1 FFMA R9, R3, 1.84467440737095516160e+19, RZ ;  /* 0x5f80000003099823 */ /* 0x000fe400000000ff */
[----:B------:R-:W-:-:S07]  /*0610*/  @!P1 VIADD R10, R10, 0x40 ;  /* 0x000000400a0a9836 */ /* 0x000fce0000000000 */
.L_x_14:
[----:B------:R-:W-:Y:S01]  /*0620*/  LEA R0, R7, 0xc0800000, 0x17 ;  /* 0xc080000007007811 */ /* 0x000fe200078eb8ff */
[----:B------:R-:W-:Y:S01]  /*0630*/  VIADD R5, R5, 0xffffff81 ;  /* 0xffffff8105057836 */ /* 0x000fe20000000000 */
[----:B------:R-:W-:Y:S03]  /*0640*/  BSSY.RECONVERGENT B2, `(.L_x_19) ;  /* 0x0000035000027945 */ /* 0x000fe60003800200 */
[----:B------:R-:W-:Y:S02]  /*0650*/  IMAD.IADD R9, R9, 0x1, -R0 ;  /* 0x0000000109097824 */ /* 0x000fe400078e0a00 */
[C---:B------:R-:W-:Y:S01]  /*0660*/  IMAD R0, R5.reuse, -0x800000, R8 ;  /* 0xff80000005007824 */ /* 0x040fe200078e0208 */
[----:B------:R-:W-:Y:S01]  /*0670*/  IADD3 R5, PT, PT, R5, 0x7f, -R7 ;  /* 0x0000007f05057810 */ /* 0x000fe20007ffe807 */
[----:B------:R-:W0:Y:S01]  /*0680*/  MUFU.RCP R3, R9 ;  /* 0x0000000900037308 */ /* 0x000e220000001000 */
[----:B------:R-:W-:-:S03]  /*0690*/  FADD.FTZ R11, -R9, -RZ ;  /* 0x800000ff090b7221 */ /* 0x000fc60000010100 */
[----:B------:R-:W-:Y:S02]  /*06a0*/  IMAD.IADD R5, R5, 0x1, R10 ;  /* 0x0000000105057824 */ /* 0x000fe400078e020a */
[----:B0-----:R-:W-:-:S04]  /*06b0*/  FFMA R12, R3, R11, 1 ;  /* 0x3f800000030c7423 */ /* 0x001fc8000000000b */
[----:B------:R-:W-:-:S04]  /*06c0*/  FFMA R12, R3, R12, R3 ;  /* 0x0000000c030c7223 */ /* 0x000fc80000000003 */
[----:B------:R-:W-:-:S04]  /*06d0*/  FFMA R3, R0, R12, RZ ;  /* 0x0000000c00037223 */ /* 0x000fc800000000ff */
[----:B------:R-:W-:-:S04]  /*06e0*/  FFMA R8, R11, R3, R0 ;  /* 0x000000030b087223 */ /* 0x000fc80000000000 */
[----:B------:R-:W-:-:S04]  /*06f0*/  FFMA R13, R12, R8, R3 ;  /* 0x000000080c0d7223 */ /* 0x000fc80000000003 */
[----:B------:R-:W-:-:S04]  /*0700*/  FFMA R8, R11, R13, R0 ;  /* 0x0000000d0b087223 */ /* 0x000fc80000000000 */
[----:B------:R-:W-:-:S05]  /*0710*/  FFMA R0, R12, R8, R13 ;  /* 0x000000080c007223 */ /* 0x000fca000000000d */
[----:B------:R-:W-:-:S04]  /*0720*/  SHF.R.U32.HI R3, RZ, 0x17, R0 ;  /* 0x00000017ff037819 */ /* 0x000fc80000011600 */
[----:B------:R-:W-:-:S05]  /*0730*/  LOP3.LUT R3, R3, 0xff, RZ, 0xc0, !PT ;  /* 0x000000ff03037812 */ /* 0x000fca00078ec0ff */
[----:B------:R-:W-:-:S04]  /*0740*/  IMAD.IADD R7, R3, 0x1, R5 ;  /* 0x0000000103077824 */ /* 0x000fc800078e0205 */
[----:B------:R-:W-:-:S05]  /*0750*/  VIADD R3, R7, 0xffffffff ;  /* 0xffffffff07037836 */ /* 0x000fca0000000000 */
[----:B------:R-:W-:-:S13]  /*0760*/  ISETP.GE.U32.AND P0, PT, R3, 0xfe, PT ;  /* 0x000000fe0300780c */ /* 0x000fda0003f06070 */
[----:B------:R-:W-:Y:S05]  /*0770*/  @!P0 BRA `(.L_x_20) ;  /* 0x0000000000808947 */ /* 0x000fea0003800000 */
[----:B------:R-:W-:-:S13]  /*0780*/  ISETP.GT.AND P0, PT, R7, 0xfe, PT ;  /* 0x000000fe0700780c */ /* 0x000fda0003f04270 */
[----:B------:R-:W-:Y:S05]  /*0790*/  @P0 BRA `(.L_x_21) ;  /* 0x00000000006c0947 */ /* 0x000fea0003800000 */
[----:B------:R-:W-:-:S13]  /*07a0*/  ISETP.GE.AND P0, PT, R7, 0x1, PT ;  /* 0x000000010700780c */ /* 0x000fda0003f06270 */
[----:B------:R-:W-:Y:S05]  /*07b0*/  @P0 BRA `(.L_x_22) ;  /* 0x0000000000740947 */ /* 0x000fea0003800000 */
[----:B------:R-:W-:Y:S02]  /*07c0*/  ISETP.GE.AND P0, PT, R7, -0x18, PT ;  /* 0xffffffe80700780c */ /* 0x000fe40003f06270 */
[----:B------:R-:W-:-:S11]  /*07d0*/  LOP3.LUT R0, R0, 0x80000000, RZ, 0xc0, !PT ;  /* 0x8000000000007812 */ /* 0x000fd600078ec0ff */
[----:B------:R-:W-:Y:S05]  /*07e0*/  @!P0 BRA `(.L_x_22) ;  /* 0x0000000000688947 */ /* 0x000fea0003800000 */
[CC--:B------:R-:W-:Y:S01]  /*07f0*/  FFMA.RZ R3, R12.reuse, R8.reuse, R13 ;  /* 0x000000080c037223 */ /* 0x0c0fe2000000c00d */
[C---:B------:R-:W-:Y:S01]  /*0800*/  VIADD R10, R7.reuse, 0x20 ;  /* 0x00000020070a7836 */ /* 0x040fe20000000000 */
[C---:B------:R-:W-:Y:S02]  /*0810*/  ISETP.NE.AND P2, PT, R7.reuse, RZ, PT ;  /* 0x000000ff0700720c */ /* 0x040fe40003f45270 */
[----:B------:R-:W-:Y:S01]  /*0820*/  ISETP.NE.AND P1, PT, R7, RZ, PT ;  /* 0x000000ff0700720c */ /* 0x000fe20003f25270 */
[----:B------:R-:W-:Y:S01]  /*0830*/  IMAD.MOV R7, RZ, RZ, -R7 ;  /* 0x000000ffff077224 */ /* 0x000fe200078e0a07 */
[----:B------:R-:W-:Y:S01]  /*0840*/  LOP3.LUT R5, R3, 0x7fffff, RZ, 0xc0, !PT ;  /* 0x007fffff03057812 */ /* 0x000fe200078ec0ff */
[CCC-:B------:R-:W-:Y:S01]  /*0850*/  FFMA.RP R3, R12.reuse, R8.reuse, R13.reuse ;  /* 0x000000080c037223 */ /* 0x1c0fe2000000800d */
[----:B------:R-:W-:Y:S02]  /*0860*/  FFMA.RM R8, R12, R8, R13 ;  /* 0x000000080c087223 */ /* 0x000fe4000000400d */
[----:B------:R-:W-:-:S03]  /*0870*/  LOP3.LUT R5, R5, 0x800000, RZ, 0xfc, !PT ;  /* 0x0080000005057812 */ /* 0x000fc600078efcff */
[----:B------:R-:W-:Y:S02]  /*0880*/  FSETP.NEU.FTZ.AND P0, PT, R3, R8, PT ;  /* 0x000000080300720b */ /* 0x000fe40003f1d000 */
[----:B------:R-:W-:Y:S02]  /*0890*/  SHF.L.U32 R10, R5, R10, RZ ;  /* 0x0000000a050a7219 */ /* 0x000fe400000006ff */
[----:B------:R-:W-:Y:S02]  /*08a0*/  SEL R8, R7, RZ, P2 ;  /* 0x000000ff07087207 */ /* 0x000fe40001000000 */
[----:B------:R-:W-:Y:S02]  /*08b0*/  ISETP.NE.AND P1, PT, R10, RZ, P1 ;  /* 0x000000ff0a00720c */ /* 0x000fe40000f25270 */
[----:B------:R-:W-:Y:S02]  /*08c0*/  SHF.R.U32.HI R8, RZ, R8, R5 ;  /* 0x00000008ff087219 */ /* 0x000fe40000011605 */
[----:B------:R-:W-:-:S02]  /*08d0*/  PLOP3.LUT P0, PT, P0, P1, PT, 0xf8, 0x8f ;  /* 0x00000000008f781c */ /* 0x000fc40000703f70 */
[----:B------:R-:W-:Y:S02]  /*08e0*/  SHF.R.U32.HI R10, RZ, 0x1, R8 ;  /* 0x00000001ff0a7819 */ /* 0x000fe40000011608 */
[----:B------:R-:W-:-:S04]  /*08f0*/  SEL R3, RZ, 0x1, !P0 ;  /* 0x00000001ff037807 */ /* 0x000fc80004000000 */
[----:B------:R-:W-:-:S04]  /*0900*/  LOP3.LUT R3, R3, 0x1, R10, 0xf8, !PT ;  /* 0x0000000103037812 */ /* 0x000fc800078ef80a */
[----:B------:R-:W-:-:S05]  /*0910*/  LOP3.LUT R3, R3, R8, RZ, 0xc0, !PT ;  /* 0x0000000803037212 */ /* 0x000fca00078ec0ff */
[----:B------:R-:W-:-:S05]  /*0920*/  IMAD.IADD R3, R10, 0x1, R3 ;  /* 0x000000010a037824 */ /* 0x000fca00078e0203 */
[----:B------:R-:W-:Y:S01]  /*0930*/  LOP3.LUT R0, R3, R0, RZ, 0xfc, !PT ;  /* 0x0000000003007212 */ /* 0x000fe200078efcff */
[----:B------:R-:W-:Y:S06]  /*0940*/  BRA `(.L_x_22) ;  /* 0x0000000000107947 */ /* 0x000fec0003800000 */
.L_x_21:
[----:B------:R-:W-:-:S04]  /*0950*/  LOP3.LUT R0, R0, 0x80000000, RZ, 0xc0, !PT ;  /* 0x8000000000007812 */ /* 0x000fc800078ec0ff */
[----:B------:R-:W-:Y:S01]  /*0960*/  LOP3.LUT R0, R0, 0x7f800000, RZ, 0xfc, !PT ;  /* 0x7f80000000007812 */ /* 0x000fe200078efcff */
[----:B------:R-:W-:Y:S06]  /*0970*/  BRA `(.L_x_22) ;  /* 0x0000000000047947 */ /* 0x000fec0003800000 */
.L_x_20:
[----:B------:R-:W-:-:S07]  /*0980*/  IMAD R0, R5, 0x800000, R0 ;  /* 0x0080000005007824 */ /* 0x000fce00078e0200 */
.L_x_22:
[----:B------:R-:W-:Y:S05]  /*0990*/  BSYNC.RECONVERGENT B2 ;  /* 0x0000000000027941 */ /* 0x000fea0003800200 */
.L_x_19:
[----:B------:R-:W-:Y:S05]  /*09a0*/  BRA `(.L_x_23) ;  /* 0x0000000000207947 */ /* 0x000fea0003800000 */
.L_x_18:
[----:B------:R-:W-:-:S04]  /*09b0*/  LOP3.LUT R0, R9, 0x80000000, R8, 0x48, !PT ;  /* 0x8000000009007812 */ /* 0x000fc800078e4808 */
[----:B------:R-:W-:Y:S01]  /*09c0*/  LOP3.LUT R0, R0, 0x7f800000, RZ, 0xfc, !PT ;  /* 0x7f80000000007812 */ /* 0x000fe200078efcff */
[----:B------:R-:W-:Y:S06]  /*09d0*/  BRA `(.L_x_23) ;  /* 0x0000000000147947 */ /* 0x000fec0003800000 */
.L_x_17:
[----:B------:R-:W-:Y:S01]  /*09e0*/  LOP3.LUT R0, R9, 0x80000000, R8, 0x48, !PT ;  /* 0x8000000009007812 */ /* 0x000fe200078e4808 */
[----:B------:R-:W-:Y:S06]  /*09f0*/  BRA `(.L_x_23) ;  /* 0x00000000000c7947 */ /* 0x000fec0003800000 */
.L_x_16:
[----:B------:R-:W0:Y:S01]  /*0a00*/  MUFU.RSQ R0, -QNAN ;  /* 0xffc0000000007908 */ /* 0x000e220000001400 */
[----:B------:R-:W-:Y:S05]  /*0a10*/  BRA `(.L_x_23) ;  /* 0x0000000000047947 */ /* 0x000fea0003800000 */
.L_x_15:
[----:B------:R-:W-:-:S07]  /*0a20*/  FADD.FTZ R0, R0, R3 ;  /* 0x0000000300007221 */ /* 0x000fce0000010000 */
.L_x_23:
[----:B------:R-:W-:Y:S05]  /*0a30*/  BSYNC.RECONVERGENT B1 ;  /* 0x0000000000017941 */ /* 0x000fea0003800200 */
.L_x_13:
[----:B------:R-:W-:-:S04]  /*0a40*/  IMAD.MOV.U32 R7, RZ, RZ, 0x0 ;  /* 0x00000000ff077424 */ /* 0x000fc800078e00ff */
[----:B0-----:R-:W-:Y:S05]  /*0a50*/  RET.REL.NODEC R6 `(tanh_backward_double) ;  /* 0xfffffff406687950 */ /* 0x001fea0003c3ffff */
.L_x_24:
        /* <DEDUP_REMOVED lines=10> */
.L_x_142:


//--------------------- .text.swish_backward_double --------------------------
	.section	.text.swish_backward_double,"ax",@progbits
	.align	128
        .global         swish_backward_double
        .type           swish_backward_double,@function
        .size           swish_backward_double,(.L_x_143 - swish_backward_double)
        .other          swish_backward_double,@"STO_CUDA_ENTRY STV_DEFAULT"
swish_backward_double:
.text.swish_backward_double:
        /* <DEDUP_REMOVED lines=30> */
[----:B--2---:R-:W-:-:S05]  /*01e0*/  FMUL R14, R3, -1.4426950216293334961 ;  /* 0xbfb8aa3b030e7820 */ /* 0x004fca0000400000 */
[----:B------:R-:W-:-:S13]  /*01f0*/  FSETP.GEU.AND P0, PT, R14, -126, PT ;  /* 0xc2fc00000e00780b */ /* 0x000fda0003f0e000 */
[----:B------:R-:W-:-:S04]  /*0200*/  @!P0 FMUL R14, R14, 0.5 ;  /* 0x3f0000000e0e8820 */ /* 0x000fc80000400000 */
[----:B------:R-:W0:Y:S02]  /*0210*/  MUFU.EX2 R15, R14 ;  /* 0x0000000e000f7308 */ /* 0x000e240000000800 */
[----:B0-----:R-:W-:-:S06]  /*0220*/  @!P0 FMUL R15, R15, R15 ;  /* 0x0000000f0f0f8220 */ /* 0x001fcc0000400000 */
[----:B------:R-:W0:Y:S02]  /*0230*/  F2F.F64.F32 R4, R15 ;  /* 0x0000000f00047310 */ /* 0x000e240000201800 */
[----:B0-----:R-:W-:-:S06]  /*0240*/  DADD R8, R4, 1 ;  /* 0x3ff0000004087429 */ /* 0x001fcc0000000000 */
[----:B------:R-:W0:Y:S04]  /*0250*/  MUFU.RCP64H R7, R9 ;  /* 0x0000000900077308 */ /* 0x000e280000001800 */
[----:B------:R-:W-:-:S05]  /*0260*/  VIADD R6, R9, 0x300402 ;  /* 0x0030040209067836 */ /* 0x000fca0000000000 */
[----:B------:R-:W-:Y:S01]  /*0270*/  FSETP.GEU.AND P0, PT, |R6|, 5.8789094863358348022e-39, PT ;  /* 0x004004020600780b */ /* 0x000fe20003f0e200 */
[----:B0-----:R-:W-:-:S08]  /*0280*/  DFMA R4, -R8, R6, 1 ;  /* 0x3ff000000804742b */ /* 0x001fd00000000106 */
[----:B------:R-:W-:-:S08]  /*0290*/  DFMA R4, R4, R4, R4 ;  /* 0x000000040404722b */ /* 0x000fd00000000004 */
[----:B------:R-:W-:Y:S02]  /*02a0*/  DFMA R10, R6, R4, R6 ;  /* 0x00000004060a722b */ /* 0x000fe40000000006 */
[----:B------:R0:W1:Y:S06]  /*02b0*/  F2F.F64.F32 R4, R3 ;  /* 0x0000000300047310 */ /* 0x00006c0000201800 */
[----:B------:R-:W-:-:S08]  /*02c0*/  DFMA R12, -R8, R10, 1 ;  /* 0x3ff00000080c742b */ /* 0x000fd0000000010a */
[----:B------:R-:W-:Y:S01]  /*02d0*/  DFMA R10, R10, R12, R10 ;  /* 0x0000000c0a0a722b */ /* 0x000fe2000000000a */
[----:B01----:R-:W-:Y:S10]  /*02e0*/  @P0 BRA `(.L_x_26) ;  /* 0x0000000000100947 */ /* 0x003ff40003800000 */
[----:B------:R-:W-:Y:S02]  /*02f0*/  LOP3.LUT R3, R9, 0x7fffffff, RZ, 0xc0, !PT ;  /* 0x7fffffff09037812 */ /* 0x000fe400078ec0ff */
[----:B------:R-:W-:-:S03]  /*0300*/  MOV R6, 0x330 ;  /* 0x0000033000067802 */ /* 0x000fc60000000f00 */
[----:B------:R-:W-:-:S07]  /*0310*/  VIADD R12, R3, 0xfff00000 ;  /* 0xfff00000030c7836 */ /* 0x000fce0000000000 */
[----:B------:R-:W-:Y:S05]  /*0320*/  CALL.REL.NOINC `($__internal_1_$__cuda_sm20_dblrcp_rn_slowpath_v3) ;  /* 0x0000000000287944 */ /* 0x000fea0003c00000 */
.L_x_26:
[----:B------:R-:W-:Y:S05]  /*0330*/  BSYNC.RECONVERGENT B0 ;  /* 0x0000000000007941 */ /* 0x000fea0003800200 */
.L_x_25:
[----:B------:R-:W-:Y:S01]  /*0340*/  DMUL R4, R4, R10 ;  /* 0x0000000a04047228 */ /* 0x000fe20000000000 */
[----:B------:R-:W0:Y:S07]  /*0350*/  LDCU.64 UR6, c[0x0][0x388] ;  /* 0x00007100ff0677ac */ /* 0x000e2e0008000a00 */
[----:B------:R-:W-:-:S08]  /*0360*/  DADD R6, -R4, 1 ;  /* 0x3ff0000004067429 */ /* 0x000fd00000000100 */
[----:B------:R-:W-:Y:S01]  /*0370*/  DFMA R6, R6, R10, R4 ;  /* 0x0000000a0606722b */ /* 0x000fe20000000004 */
[----:B0-----:R-:W-:-:S04]  /*0380*/  IADD3 R2, P0, PT, R2, UR6, RZ ;  /* 0x0000000602027c10 */ /* 0x001fc8000ff1e0ff */
[----:B------:R-:W-:-:S05]  /*0390*/  IADD3.X R3, PT, PT, R0, UR7, RZ, P0, !PT ;  /* 0x0000000700037c10 */ /* 0x000fca00087fe4ff */
[----:B------:R-:W0:Y:S02]  /*03a0*/  F2F.F32.F64 R7, R6 ;  /* 0x0000000600077310 */ /* 0x000e240000301000 */
[----:B0-----:R-:W-:Y:S01]  /*03b0*/  STG.E desc[UR4][R2.64], R7 ;  /* 0x0000000702007986 */ /* 0x001fe2000c101904 */
[----:B------:R-:W-:Y:S05]  /*03c0*/  EXIT ;  /* 0x000000000000794d */ /* 0x000fea0003800000 */
        .weak           $__internal_1_$__cuda_sm20_dblrcp_rn_slowpath_v3
        .type           $__internal_1_$__cuda_sm20_dblrcp_rn_slowpath_v3,@function
        .size           $__internal_1_$__cuda_sm20_dblrcp_rn_slowpath_v3,(.L_x_143 - $__internal_1_$__cuda_sm20_dblrcp_rn_slowpath_v3)
$__internal_1_$__cuda_sm20_dblrcp_rn_slowpath_v3:
[----:B------:R-:W-:Y:S01]  /*03d0*/  DSETP.GTU.AND P0, PT, |R8|, +INF , PT ;  /* 0x7ff000000800742a */ /* 0x000fe20003f0c200 */
[----:B------:R-:W-:-:S13]  /*03e0*/  BSSY.RECONVERGENT B1, `(.L_x_27) ;  /* 0x0000023000017945 */ /* 0x000fda0003800200 */
[----:B------:R-:W-:Y:S05]  /*03f0*/  @P0 BRA `(.L_x_28) ;  /* 0x00000000007c0947 */ /* 0x000fea0003800000 */
[----:B------:R-:W-:-:S05]  /*0400*/  LOP3.LUT R3, R9, 0x7fffffff, RZ, 0xc0, !PT ;  /* 0x7fffffff09037812 */ /* 0x000fca00078ec0ff */
[----:B------:R-:W-:-:S05]  /*0410*/  VIADD R7, R3, 0xffffffff ;  /* 0xffffffff03077836 */ /* 0x000fca0000000000 */
[----:B------:R-:W-:-:S13]  /*0420*/  ISETP.GE.U32.AND P0, PT, R7, 0x7fefffff, PT ;  /* 0x7fefffff0700780c */ /* 0x000fda0003f06070 */
[----:B------:R-:W-:Y:S01]  /*0430*/  @P0 LOP3.LUT R11, R9, 0x7ff00000, RZ, 0x3c, !PT ;  /* 0x7ff00000090b0812 */ /* 0x000fe200078e3cff */
[----:B------:R-:W-:Y:S01]  /*0440*/  @P0 IMAD.MOV.U32 R10, RZ, RZ, RZ ;  /* 0x000000ffff0a0224 */ /* 0x000fe200078e00ff */
[----:B------:R-:W-:Y:S06]  /*0450*/  @P0 BRA `(.L_x_29) ;  /* 0x00000000006c0947 */ /* 0x000fec0003800000 */
[----:B------:R-:W-:-:S13]  /*0460*/  ISETP.GE.U32.AND P0, PT, R3, 0x1000001, PT ;  /* 0x010000010300780c */ /* 0x000fda0003f06070 */
[----:B------:R-:W-:Y:S05]  /*0470*/  @!P0 BRA `(.L_x_30) ;  /* 0x0000000000348947 */ /* 0x000fea0003800000 */
[----:B------:R-:W-:Y:S02]  /*0480*/  VIADD R11, R9, 0xc0200000 ;  /* 0xc0200000090b7836 */ /* 0x000fe40000000000 */
[----:B------:R-:W-:Y:S02]  /*0490*/  IMAD.MOV.U32 R10, RZ, RZ, R8 ;  /* 0x000000ffff0a7224 */ /* 0x000fe400078e0008 */
[----:B------:R-:W0:Y:S04]  /*04a0*/  MUFU.RCP64H R13, R11 ;  /* 0x0000000b000d7308 */ /* 0x000e280000001800 */
[----:B0-----:R-:W-:-:S08]  /*04b0*/  DFMA R14, -R10, R12, 1 ;  /* 0x3ff000000a0e742b */ /* 0x001fd0000000010c */
[----:B------:R-:W-:-:S08]  /*04c0*/  DFMA R14, R14, R14, R14 ;  /* 0x0000000e0e0e722b */ /* 0x000fd0000000000e */
[----:B------:R-:W-:-:S08]  /*04d0*/  DFMA R14, R12, R14, R12 ;  /* 0x0000000e0c0e722b */ /* 0x000fd0000000000c */
[----:B------:R-:W-:-:S08]  /*04e0*/  DFMA R12, -R10, R14, 1 ;  /* 0x3ff000000a0c742b */ /* 0x000fd0000000010e */
[----:B------:R-:W-:-:S08]  /*04f0*/  DFMA R12, R14, R12, R14 ;  /* 0x0000000c0e0c722b */ /* 0x000fd0000000000e */
[----:B------:R-:W-:-:S08]  /*0500*/  DMUL R12, R12, 2.2250738585072013831e-308 ;  /* 0x001000000c0c7828 */ /* 0x000fd00000000000 */
[----:B------:R-:W-:-:S08]  /*0510*/  DFMA R8, -R8, R12, 1 ;  /* 0x3ff000000808742b */ /* 0x000fd0000000010c */
[----:B------:R-:W-:-:S08]  /*0520*/  DFMA R8, R8, R8, R8 ;  /* 0x000000080808722b */ /* 0x000fd00000000008 */
[----:B------:R-:W-:Y:S01]  /*0530*/  DFMA R10, R12, R8, R12 ;  /* 0x000000080c0a722b */ /* 0x000fe2000000000c */
[----:B------:R-:W-:Y:S10]  /*0540*/  BRA `(.L_x_29) ;  /* 0x0000000000307947 */ /* 0x000ff40003800000 */
.L_x_30:
[----:B------:R-:W-:Y:S01]  /*0550*/  DMUL R8, R8, 8.11296384146066816958e+31 ;  /* 0x4690000008087828 */ /* 0x000fe20000000000 */
[----:B------:R-:W-:-:S05]  /*0560*/  IMAD.MOV.U32 R10, RZ, RZ, R12 ;  /* 0x000000ffff0a7224 */ /* 0x000fca00078e000c */
[----:B------:R-:W0:Y:S02]  /*0570*/  MUFU.RCP64H R11, R9 ;  /* 0x00000009000b7308 */ /* 0x000e240000001800 */
[----:B0-----:R-:W-:-:S08]  /*0580*/  DFMA R12, -R8, R10, 1 ;  /* 0x3ff00000080c742b */ /* 0x001fd0000000010a */
[----:B------:R-:W-:-:S08]  /*0590*/  DFMA R12, R12, R12, R12 ;  /* 0x0000000c0c0c722b */ /* 0x000fd0000000000c */
[----:B------:R-:W-:-:S08]  /*05a0*/  DFMA R12, R10, R12, R10 ;  /* 0x0000000c0a0c722b */ /* 0x000fd0000000000a */
[----:B------:R-:W-:-:S08]  /*05b0*/  DFMA R10, -R8, R12, 1 ;  /* 0x3ff00000080a742b */ /* 0x000fd0000000010c */
[----:B------:R-:W-:-:S08]  /*05c0*/  DFMA R10, R12, R10, R12 ;  /* 0x0000000a0c0a722b */ /* 0x000fd0000000000c */
[----:B------:R-:W-:Y:S01]  /*05d0*/  DMUL R10, R10, 8.11296384146066816958e+31 ;  /* 0x469000000a0a7828 */ /* 0x000fe20000000000 */
[----:B------:R-:W-:Y:S10]  /*05e0*/  BRA `(.L_x_29) ;  /* 0x0000000000087947 */ /* 0x000ff40003800000 */
.L_x_28:
[----:B------:R-:W-:Y:S01]  /*05f0*/  LOP3.LUT R11, R9, 0x80000, RZ, 0xfc, !PT ;  /* 0x00080000090b7812 */ /* 0x000fe200078efcff */
[----:B------:R-:W-:-:S07]  /*0600*/  IMAD.MOV.U32 R10, RZ, RZ, R8 ;  /* 0x000000ffff0a7224 */ /* 0x000fce00078e0008 */
.L_x_29:
[----:B------:R-:W-:Y:S05]  /*0610*/  BSYNC.RECONVERGENT B1 ;  /* 0x0000000000017941 */ /* 0x000fea0003800200 */
.L_x_27:
[----:B------:R-:W-:-:S04]  /*0620*/  IMAD.MOV.U32 R7, RZ, RZ, 0x0 ;  /* 0x00000000ff077424 */ /* 0x000fc800078e00ff */
[----:B------:R-:W-:Y:S05]  /*0630*/  RET.REL.NODEC R6 `(swish_backward_double) ;  /* 0xfffffff806707950 */ /* 0x000fea0003c3ffff */
.L_x_31:
        /* <DEDUP_REMOVED lines=12> */
.L_x_143:


//--------------------- .text.relu_backward_double --------------------------
	.section	.text.relu_backward_double,"ax",@progbits
	.align	128
        .global         relu_backward_double
        .type           relu_backward_double,@function
        .size           relu_backward_double,(.L_x_159 - relu_backward_double)
        .other          relu_backward_double,@"STO_CUDA_ENTRY STV_DEFAULT"
relu_backward_double:
.text.relu_backward_double:
        /* <DEDUP_REMOVED lines=28> */
[----:B-1----:R-:W2:Y:S02]  /*01c0*/  LDG.E R2, desc[UR4][R2.64] ;  /* 0x0000000402027981 */ /* 0x002ea4000c1e1900 */
[----:B--2---:R-:W-:-:S13]  /*01d0*/  FSETP.GTU.AND P0, PT, R2, RZ, PT ;  /* 0x000000ff0200720b */ /* 0x004fda0003f0c000 */
[----:B------:R-:W-:Y:S05]  /*01e0*/  @P0 EXIT ;  /* 0x000000000000094d */ /* 0x000fea0003800000 */
[----:B------:R-:W0:Y:S02]  /*01f0*/  LDCU.64 UR6, c[0x0][0x388] ;  /* 0x00007100ff0677ac */ /* 0x000e240008000a00 */
[----:B0-----:R-:W-:-:S04]  /*0200*/  IADD3 R2, P0, PT, R0, UR6, RZ ;  /* 0x0000000600027c10 */ /* 0x001fc8000ff1e0ff */
[----:B------:R-:W-:-:S05]  /*0210*/  IADD3.X R3, PT, PT, R4, UR7, RZ, P0, !PT ;  /* 0x0000000704037c10 */ /* 0x000fca00087fe4ff */
[----:B------:R-:W-:Y:S01]  /*0220*/  STG.E desc[UR4][R2.64], RZ ;  /* 0x000000ff02007986 */ /* 0x000fe2000c101904 */
[----:B------:R-:W-:Y:S05]  /*0230*/  EXIT ;  /* 0x000000000000794d */ /* 0x000fea0003800000 */
.L_x_32:
        /* <DEDUP_REMOVED lines=12> */
.L_x_159:


//--------------------- .text.sigmoid_backward_double --------------------------
	.section	.text.sigmoid_backward_double,"ax",@progbits
	.align	128
        .global         sigmoid_backward_double
        .type           sigmoid_backward_double,@function
        .size           sigmoid_backward_double,(.L_x_144 - sigmoid_backward_double)
        .other          sigmoid_backward_double,@"STO_CUDA_ENTRY STV_DEFAULT"
sigmoid_backward_double:
.text.sigmoid_backward_double:
        /* <DEDUP_REMOVED lines=42> */
[----:B------:R-:W-:-:S08]  /*02a0*/  DFMA R8, R4, R8, R4 ;  /* 0x000000080408722b */ /* 0x000fd00000000004 */
[----:B------:R-:W-:-:S08]  /*02b0*/  DFMA R10, -R6, R8, 1 ;  /* 0x3ff00000060a742b */ /* 0x000fd00000000108 */
[----:B------:R-:W-:Y:S01]  /*02c0*/  DFMA R8, R8, R10, R8 ;  /* 0x0000000a0808722b */ /* 0x000fe20000000008 */
[----:B------:R-:W-:Y:S10]  /*02d0*/  @P0 BRA `(.L_x_34) ;  /* 0x0000000000100947 */ /* 0x000ff40003800000 */
[----:B------:R-:W-:Y:S02]  /*02e0*/  LOP3.LUT R3, R7, 0x7fffffff, RZ, 0xc0, !PT ;  /* 0x7fffffff07037812 */ /* 0x000fe400078ec0ff */
[----:B------:R-:W-:-:S03]  /*02f0*/  MOV R4, 0x320 ;  /* 0x0000032000047802 */ /* 0x000fc60000000f00 */
[----:B------:R-:W-:-:S07]  /*0300*/  VIADD R10, R3, 0xfff00000 ;  /* 0xfff00000030a7836 */ /* 0x000fce0000000000 */
[----:B------:R-:W-:Y:S05]  /*0310*/  CALL.REL.NOINC `($__internal_2_$__cuda_sm20_dblrcp_rn_slowpath_v3) ;  /* 0x0000000000347944 */ /* 0x000fea0003c00000 */
.L_x_34:
[----:B------:R-:W-:Y:S05]  /*0320*/  BSYNC.RECONVERGENT B0 ;  /* 0x0000000000007941 */ /* 0x000fea0003800200 */
.L_x_33:
[----:B------:R-:W0:Y:S02]  /*0330*/  LDCU.64 UR6, c[0x0][0x388] ;  /* 0x00007100ff0677ac */ /* 0x000e240008000a00 */
[----:B0-----:R-:W-:-:S04]  /*0340*/  IADD3 R6, P0, PT, R2, UR6, RZ ;  /* 0x0000000602067c10 */ /* 0x001fc8000ff1e0ff */
[----:B------:R-:W-:-:S05]  /*0350*/  IADD3.X R7, PT, PT, R0, UR7, RZ, P0, !PT ;  /* 0x0000000700077c10 */ /* 0x000fca00087fe4ff */
[----:B------:R-:W2:Y:S01]  /*0360*/  LDG.E R11, desc[UR4][R6.64] ;  /* 0x00000004060b7981 */ /* 0x000ea2000c1e1900 */
[----:B------:R-:W0:Y:S08]  /*0370*/  F2F.F32.F64 R2, R8 ;  /* 0x0000000800027310 */ /* 0x000e300000301000 */
[----:B0-----:R-:W0:Y:S02]  /*0380*/  F2F.F64.F32 R2, R2 ;  /* 0x0000000200027310 */ /* 0x001e240000201800 */
[----:B0-----:R-:W-:-:S08]  /*0390*/  DADD R4, -R2, 1 ;  /* 0x3ff0000002047429 */ /* 0x001fd00000000100 */
[----:B------:R-:W-:-:S10]  /*03a0*/  DMUL R4, R2, R4 ;  /* 0x0000000402047228 */ /* 0x000fd40000000000 */
[----:B------:R-:W2:Y:S02]  /*03b0*/  F2F.F32.F64 R4, R4 ;  /* 0x0000000400047310 */ /* 0x000ea40000301000 */
[----:B--2---:R-:W-:-:S05]  /*03c0*/  FMUL R11, R4, R11 ;  /* 0x0000000b040b7220 */ /* 0x004fca0000400000 */
[----:B------:R-:W-:Y:S01]  /*03d0*/  STG.E desc[UR4][R6.64], R11 ;  /* 0x0000000b06007986 */ /* 0x000fe2000c101904 */
[----:B------:R-:W-:Y:S05]  /*03e0*/  EXIT ;  /* 0x000000000000794d */ /* 0x000fea0003800000 */
        .weak           $__internal_2_$__cuda_sm20_dblrcp_rn_slowpath_v3
        .type           $__internal_2_$__cuda_sm20_dblrcp_rn_slowpath_v3,@function
        .size           $__internal_2_$__cuda_sm20_dblrcp_rn_slowpath_v3,(.L_x_144 - $__internal_2_$__cuda_sm20_dblrcp_rn_slowpath_v3)
$__internal_2_$__cuda_sm20_dblrcp_rn_slowpath_v3:
        /* <DEDUP_REMOVED lines=24> */
.L_x_38:
        /* <DEDUP_REMOVED lines=10> */
.L_x_36:
[----:B------:R-:W-:Y:S01]  /*0610*/  LOP3.LUT R9, R7, 0x80000, RZ, 0xfc, !PT ;  /* 0x0008000007097812 */ /* 0x000fe200078efcff */
[----:B------:R-:W-:-:S07]  /*0620*/  IMAD.MOV.U32 R8, RZ, RZ, R6 ;  /* 0x000000ffff087224 */ /* 0x000fce00078e0006 */
.L_x_37:
[----:B------:R-:W-:Y:S05]  /*0630*/  BSYNC.RECONVERGENT B1 ;  /* 0x0000000000017941 */ /* 0x000fea0003800200 */
.L_x_35:
[----:B------:R-:W-:-:S04]  /*0640*/  IMAD.MOV.U32 R5, RZ, RZ, 0x0 ;  /* 0x00000000ff057424 */ /* 0x000fc800078e00ff */
[----:B------:R-:W-:Y:S05]  /*0650*/  RET.REL.NODEC R4 `(sigmoid_backward_double) ;  /* 0xfffffff804687950 */ /* 0x000fea0003c3ffff */
.L_x_39:
        /* <DEDUP_REMOVED lines=10> */
.L_x_144:


//--------------------- .text.softmax_preprocessing_double --------------------------
	.section	.text.softmax_preprocessing_double,"ax",@progbits
	.align	128
        .global         softmax_preprocessing_double
        .type           softmax_preprocessing_double,@function
        .size           softmax_preprocessing_double,(.L_x_161 - softmax_preprocessing_double)
        .other          softmax_preprocessing_double,@"STO_CUDA_ENTRY STV_DEFAULT"
softmax_preprocessing_double:
.text.softmax_preprocessing_double:
[----:B------:R-:W-:Y:S01]  /*0000*/  LDC R1, c[0x0][0x37c] ;  /* 0x0000df00ff017b82 */ /* 0x000fe20000000800 */
[----:B------:R-:W0:Y:S01]  /*0010*/  S2R R0, SR_CTAID.Y ;  /* 0x0000000000007919 */ /* 0x000e220000002600 */
[----:B------:R-:W1:Y:S06]  /*0020*/  LDCU UR4, c[0x0][0x360] ;  /* 0x00006c00ff0477ac */ /* 0x000e6c0008000800 */
[----:B------:R-:W2:Y:S01]  /*0030*/  LDC.64 R2, c[0x0][0x388] ;  /* 0x0000e200ff027b82 */ /* 0x000ea20000000a00 */
[----:B------:R-:W0:Y:S01]  /*0040*/  S2R R5, SR_TID.Y ;  /* 0x0000000000057919 */ /* 0x000e220000002200 */
[----:B------:R-:W0:Y:S01]  /*0050*/  LDCU UR5, c[0x0][0x364] ;  /* 0x00006c80ff0577ac */ /* 0x000e220008000800 */
[----:B------:R-:W1:Y:S01]  /*0060*/  S2R R7, SR_CTAID.X ;  /* 0x0000000000077919 */ /* 0x000e620000002500 */
[----:B------:R-:W3:Y:S01]  /*0070*/  LDCU.64 UR6, c[0x0][0x390] ;  /* 0x00007200ff0677ac */ /* 0x000ee20008000a00 */
[----:B------:R-:W1:Y:S01]  /*0080*/  S2R R4, SR_TID.X ;  /* 0x0000000000047919 */ /* 0x000e620000002100 */
[----:B0-----:R-:W-:-:S05]  /*0090*/  IMAD R0, R0, UR5, R5 ;  /* 0x0000000500007c24 */ /* 0x001fca000f8e0205 */
[----:B---3--:R-:W-:Y:S01]  /*00a0*/  ISETP.GE.U32.AND P0, PT, R0, UR6, PT ;  /* 0x0000000600007c0c */ /* 0x008fe2000bf06070 */
[----:B-1----:R-:W-:-:S03]  /*00b0*/  IMAD R7, R7, UR4, R4 ;  /* 0x0000000407077c24 */ /* 0x002fc6000f8e0204 */
[----:B------:R-:W-:Y:S02]  /*00c0*/  ISETP.GE.U32.AND.EX P0, PT, RZ, UR7, PT, P0 ;  /* 0x00000007ff007c0c */ /* 0x000fe4000bf06100 */
[----:B--2---:R-:W-:-:S04]  /*00d0*/  ISETP.GE.U32.AND P1, PT, R7, R2, PT ;  /* 0x000000020700720c */ /* 0x004fc80003f26070 */
[----:B------:R-:W-:-:S13]  /*00e0*/  ISETP.GE.U32.OR.EX P0, PT, RZ, R3, P0, P1 ;  /* 0x00000003ff00720c */ /* 0x000fda0000706510 */
[----:B------:R-:W-:Y:S05]  /*00f0*/  @P0 EXIT ;  /* 0x000000000000094d */ /* 0x000fea0003800000 */
[C---:B------:R-:W-:Y:S01]  /*0100*/  IMAD.WIDE.U32 R4, R0.reuse, R2, RZ ;  /* 0x0000000200047225 */ /* 0x040fe200078e00ff */
[C---:B------:R-:W-:Y:S01]  /*0110*/  ISETP.NE.AND P0, PT, R0.reuse, RZ, PT ;  /* 0x000000ff0000720c */ /* 0x040fe20003f05270 */
[----:B------:R-:W0:Y:S02]  /*0120*/  LDCU.64 UR6, c[0x0][0x380] ;  /* 0x00007000ff0677ac */ /* 0x000e240008000a00 */
[----:B------:R-:W-:Y:S01]  /*0130*/  IMAD R6, R0, R3, R5 ;  /* 0x0000000300067224 */ /* 0x000fe200078e0205 */
[----:B------:R-:W-:Y:S01]  /*0140*/  SEL R4, R4, RZ, P0 ;  /* 0x000000ff04047207 */ /* 0x000fe20000000000 */
[----:B------:R-:W1:Y:S03]  /*0150*/  LDCU.64 UR4, c[0x0][0x358] ;  /* 0x00006b00ff0477ac */ /* 0x000e660008000a00 */
[----:B------:R-:W-:Y:S02]  /*0160*/  IADD3 R7, P1, PT, R7, R4, RZ ;  /* 0x0000000407077210 */ /* 0x000fe40007f3e0ff */
[----:B------:R-:W-:-:S05]  /*0170*/  SEL R6, R6, RZ, P0 ;  /* 0x000000ff06067207 */ /* 0x000fca0000000000 */
[----:B------:R-:W-:Y:S01]  /*0180*/  IMAD.X R6, RZ, RZ, R6, P1 ;  /* 0x000000ffff067224 */ /* 0x000fe200008e0606 */
[C---:B------:R-:W-:Y:S02]  /*0190*/  ISETP.GE.U32.AND P1, PT, R2.reuse, 0x10, PT ;  /* 0x000000100200780c */ /* 0x040fe40003f26070 */
[----:B0-----:R-:W-:Y:S02]  /*01a0*/  LEA R4, P0, R7, UR6, 0x2 ;  /* 0x0000000607047c11 */ /* 0x001fe4000f8010ff */
[----:B------:R-:W-:Y:S02]  /*01b0*/  ISETP.GE.U32.AND.EX P1, PT, R3, RZ, PT, P1 ;  /* 0x000000ff0300720c */ /* 0x000fe40003f26110 */
[----:B------:R-:W-:Y:S02]  /*01c0*/  LEA.HI.X R5, R7, UR7, R6, 0x2, P0 ;  /* 0x0000000707057c11 */ /* 0x000fe400080f1406 */
[----:B------:R-:W-:-:S03]  /*01d0*/  LOP3.LUT R6, R2, 0xf, RZ, 0xc0, !PT ;  /* 0x0000000f02067812 */ /* 0x000fc600078ec0ff */
[----:B-1----:R0:W5:Y:S01]  /*01e0*/  LDG.E R4, desc[UR4][R4.64] ;  /* 0x0000000404047981 */ /* 0x002162000c1e1900 */
[----:B------:R-:W-:Y:S01]  /*01f0*/  ISETP.NE.U32.AND P0, PT, R6, RZ, PT ;  /* 0x000000ff0600720c */ /* 0x000fe20003f05070 */
[----:B------:R-:W-:Y:S02]  /*0200*/  IMAD.MOV.U32 R9, RZ, RZ, RZ ;  /* 0x000000ffff097224 */ /* 0x000fe400078e00ff */
[----:B------:R-:W-:Y:S01]  /*0210*/  IMAD.MOV.U32 R3, RZ, RZ, RZ ;  /* 0x000000ffff037224 */ /* 0x000fe200078e00ff */
[----:B------:R-:W-:Y:S01]  /*0220*/  ISETP.NE.AND.EX P0, PT, RZ, RZ, PT, P0 ;  /* 0x000000ffff00720c */ /* 0x000fe20003f05300 */
[----:B------:R-:W-:-:S12]  /*0230*/  @!P1 BRA `(.L_x_40) ;  /* 0x0000000000789947 */ /* 0x000fd80003800000 */
[----:B------:R-:W1:Y:S01]  /*0240*/  LDC R8, c[0x0][0x38c] ;  /* 0x0000e300ff087b82 */ /* 0x000e620000000800 */
[----:B------:R-:W-:Y:S01]  /*0250*/  LOP3.LUT R7, R2, 0xfffffff0, RZ, 0xc0, !PT ;  /* 0xfffffff002077812 */ /* 0x000fe200078ec0ff */
[----:B------:R-:W-:Y:S02]  /*0260*/  IMAD.MOV.U32 R9, RZ, RZ, RZ ;  /* 0x000000ffff097224 */ /* 0x000fe400078e00ff */
[----:B0----5:R-:W-:-:S07]  /*0270*/  IMAD.MOV.U32 R5, RZ, RZ, R4 ;  /* 0x000000ffff057224 */ /* 0x021fce00078e0004 */
.L_x_41:
[C---:B------:R-:W-:Y:S01]  /*0280*/  FADD R9, R4.reuse, R9 ;  /* 0x0000000904097221 */ /* 0x040fe20000000000 */
[CC--:B------:R-:W-:Y:S02]  /*0290*/  FSETP.GT.AND P1, PT, R4.reuse, R3.reuse, PT ;  /* 0x000000030400720b */ /* 0x0c0fe40003f24000 */
[----:B------:R-:W-:Y:S01]  /*02a0*/  IADD3 R7, P2, PT, R7, -0x10, RZ ;  /* 0xfffffff007077810 */ /* 0x000fe20007f5e0ff */
[----:B------:R-:W-:Y:S01]  /*02b0*/  FADD R9, R4, R9 ;  /* 0x0000000904097221 */ /* 0x000fe20000000000 */
[----:B------:R-:W-:Y:S02]  /*02c0*/  FSEL R3, R5, R3, P1 ;  /* 0x0000000305037208 */ /* 0x000fe40000800000 */
[----:B-1----:R-:W-:Y:S01]  /*02d0*/  IADD3.X R8, PT, PT, R8, -0x1, RZ, P2, !PT ;  /* 0xffffffff08087810 */ /* 0x002fe200017fe4ff */
[C---:B------:R-:W-:Y:S01]  /*02e0*/  FADD R9, R4.reuse, R9 ;  /* 0x0000000904097221 */ /* 0x040fe20000000000 */
[----:B------:R-:W-:Y:S02]  /*02f0*/  ISETP.NE.U32.AND P1, PT, R7, RZ, PT ;  /* 0x000000ff0700720c */ /* 0x000fe40003f25070 */
[C---:B------:R-:W-:Y:S01]  /*0300*/  FSETP.GT.AND P2, PT, R4.reuse, R3, PT ;  /* 0x000000030400720b */ /* 0x040fe20003f44000 */
[----:B------:R-:W-:Y:S01]  /*0310*/  FADD R9, R4, R9 ;  /* 0x0000000904097221 */ /* 0x000fe20000000000 */
[----:B------:R-:W-:-:S02]  /*0320*/  ISETP.NE.AND.EX P1, PT, R8, RZ, PT, P1 ;  /* 0x000000ff0800720c */ /* 0x000fc40003f25310 */
[C---:B------:R-:W-:Y:S01]  /*0330*/  FSEL R5, R4.reuse, R5, P2 ;  /* 0x0000000504057208 */ /* 0x040fe20001000000 */
[C---:B------:R-:W-:Y:S01]  /*0340*/  FADD R9, R4.reuse, R9 ;  /* 0x0000000904097221 */ /* 0x040fe20000000000 */
[----:B------:R-:W-:-:S03]  /*0350*/  FSEL R3, R4, R3, P2 ;  /* 0x0000000304037208 */ /* 0x000fc60001000000 */
[----:B------:R-:W-:-:S04]  /*0360*/  FADD R9, R4, R9 ;  /* 0x0000000904097221 */ /* 0x000fc80000000000 */
        /* <DEDUP_REMOVED lines=9> */
[----:B------:R-:W-:Y:S01]  /*0400*/  FADD R9, R4, R9 ;  /* 0x0000000904097221 */ /* 0x000fe20000000000 */
[----:B------:R-:W-:Y:S06]  /*0410*/  @P1 BRA `(.L_x_41) ;  /* 0xfffffffc00981947 */ /* 0x000fec000383ffff */
.L_x_40:
[----:B------:R-:W-:Y:S05]  /*0420*/  @!P0 BRA `(.L_x_42) ;  /* 0x0000000000988947 */ /* 0x000fea0003800000 */
[----:B------:R-:W-:Y:S02]  /*0430*/  ISETP.GE.U32.AND P0, PT, R6, 0x8, PT ;  /* 0x000000080600780c */ /* 0x000fe40003f06070 */
[----:B0-----:R-:W-:Y:S02]  /*0440*/  LOP3.LUT R5, R2, 0x7, RZ, 0xc0, !PT ;  /* 0x0000000702057812 */ /* 0x001fe400078ec0ff */
[----:B------:R-:W-:Y:S02]  /*0450*/  ISETP.GE.U32.AND.EX P0, PT, RZ, RZ, PT, P0 ;  /* 0x000000ffff00720c */ /* 0x000fe40003f06100 */
[----:B------:R-:W-:-:S04]  /*0460*/  ISETP.NE.U32.AND P1, PT, R5, RZ, PT ;  /* 0x000000ff0500720c */ /* 0x000fc80003f25070 */
[----:B------:R-:W-:-:S07]  /*0470*/  ISETP.NE.AND.EX P1, PT, RZ, RZ, PT, P1 ;  /* 0x000000ffff00720c */ /* 0x000fce0003f25310 */
[----:B------:R-:W-:Y:S06]  /*0480*/  @!P0 BRA `(.L_x_43) ;  /* 0x0000000000288947 */ /* 0x000fec0003800000 */
[C---:B-----5:R-:W-:Y:S01]  /*0490*/  FADD R9, R4.reuse, R9 ;  /* 0x0000000904097221 */ /* 0x060fe20000000000 */
[----:B------:R-:W-:-:S03]  /*04a0*/  FSETP.GT.AND P0, PT, R4, R3, PT ;  /* 0x000000030400720b */ /* 0x000fc60003f04000 */
[C---:B------:R-:W-:Y:S01]  /*04b0*/  FADD R9, R4.reuse, R9 ;  /* 0x0000000904097221 */ /* 0x040fe20000000000 */
[----:B------:R-:W-:-:S03]  /*04c0*/  FSEL R3, R4, R3, P0 ;  /* 0x0000000304037208 */ /* 0x000fc60000000000 */
[----:B------:R-:W-:-:S04]  /*04d0*/  FADD R9, R4, R9 ;  /* 0x0000000904097221 */ /* 0x000fc80000000000 */
[----:B------:R-:W-:-:S04]  /*04e0*/  FADD R9, R4, R9 ;  /* 0x0000000904097221 */ /* 0x000fc80000000000 */
[----:B------:R-:W-:-:S04]  /*04f0*/  FADD R9, R4, R9 ;  /* 0x0000000904097221 */ /* 0x000fc80000000000 */
[----:B------:R-:W-:-:S04]  /*0500*/  FADD R9, R4, R9 ;  /* 0x0000000904097221 */ /* 0x000fc80000000000 */
[----:B------:R-:W-:-:S04]  /*0510*/  FADD R9, R4, R9 ;  /* 0x0000000904097221 */ /* 0x000fc80000000000 */
[----:B------:R-:W-:-:S07]  /*0520*/  FADD R9, R4, R9 ;  /* 0x0000000904097221 */ /* 0x000fce0000000000 */
.L_x_43:
[----:B------:R-:W-:Y:S05]  /*0530*/  @!P1 BRA `(.L_x_42) ;  /* 0x0000000000549947 */ /* 0x000fea0003800000 */
[----:B------:R-:W-:Y:S01]  /*0540*/  ISETP.GE.U32.AND P0, PT, R5, 0x4, PT ;  /* 0x000000040500780c */ /* 0x000fe20003f06070 */
[----:B------:R-:W-:Y:S01]  /*0550*/  IMAD.MOV.U32 R6, RZ, RZ, RZ ;  /* 0x000000ffff067224 */ /* 0x000fe200078e00ff */
[----:B------:R-:W-:Y:S02]  /*0560*/  LOP3.LUT R2, R2, 0x3, RZ, 0xc0, !PT ;  /* 0x0000000302027812 */ /* 0x000fe400078ec0ff */
[----:B------:R-:W-:Y:S02]  /*0570*/  ISETP.GE.U32.AND.EX P0, PT, RZ, RZ, PT, P0 ;  /* 0x000000ffff00720c */ /* 0x000fe40003f06100 */
[----:B------:R-:W-:-:S04]  /*0580*/  ISETP.NE.U32.AND P1, PT, R2, RZ, PT ;  /* 0x000000ff0200720c */ /* 0x000fc80003f25070 */
[----:B------:R-:W-:-:S07]  /*0590*/  ISETP.NE.AND.EX P1, PT, R6, RZ, PT, P1 ;  /* 0x000000ff0600720c */ /* 0x000fce0003f25310 */
[C---:B-----5:R-:W-:Y:S01]  /*05a0*/  @P0 FADD R5, R4.reuse, R9 ;  /* 0x0000000904050221 */ /* 0x060fe20000000000 */
[----:B------:R-:W-:-:S03]  /*05b0*/  @P0 FSETP.GT.AND P2, PT, R4, R3, PT ;  /* 0x000000030400020b */ /* 0x000fc60003f44000 */
[C---:B------:R-:W-:Y:S01]  /*05c0*/  @P0 FADD R5, R4.reuse, R5 ;  /* 0x0000000504050221 */ /* 0x040fe20000000000 */
[----:B------:R-:W-:-:S03]  /*05d0*/  @P0 FSEL R3, R4, R3, P2 ;  /* 0x0000000304030208 */ /* 0x000fc60001000000 */
[----:B------:R-:W-:-:S04]  /*05e0*/  @P0 FADD R5, R4, R5 ;  /* 0x0000000504050221 */ /* 0x000fc80000000000 */
[----:B------:R-:W-:Y:S01]  /*05f0*/  @P0 FADD R9, R4, R5 ;  /* 0x0000000504090221 */ /* 0x000fe20000000000 */
[----:B------:R-:W-:Y:S06]  /*0600*/  @!P1 BRA `(.L_x_42) ;  /* 0x0000000000209947 */ /* 0x000fec0003800000 */
.L_x_44:
[----:B------:R-:W-:Y:S01]  /*0610*/  IADD3 R2, P0, PT, R2, -0x1, RZ ;  /* 0xffffffff02027810 */ /* 0x000fe20007f1e0ff */
[C---:B------:R-:W-:Y:S01]  /*0620*/  FADD R9, R4.reuse, R9 ;  /* 0x0000000904097221 */ /* 0x040fe20000000000 */
[-C--:B------:R-:W-:Y:S02]  /*0630*/  FSETP.GT.AND P1, PT, R4, R3.reuse, PT ;  /* 0x000000030400720b */ /* 0x080fe40003f24000 */
[----:B------:R-:W-:Y:S02]  /*0640*/  IADD3.X R6, PT, PT, R6, -0x1, RZ, P0, !PT ;  /* 0xffffffff06067810 */ /* 0x000fe400007fe4ff */
[----:B------:R-:W-:Y:S02]  /*0650*/  ISETP.NE.U32.AND P0, PT, R2, RZ, PT ;  /* 0x000000ff0200720c */ /* 0x000fe40003f05070 */
[----:B------:R-:W-:Y:S02]  /*0660*/  FSEL R3, R4, R3, P1 ;  /* 0x0000000304037208 */ /* 0x000fe40000800000 */
[----:B------:R-:W-:-:S13]  /*0670*/  ISETP.NE.AND.EX P0, PT, R6, RZ, PT, P0 ;  /* 0x000000ff0600720c */ /* 0x000fda0003f05300 */
[----:B------:R-:W-:Y:S05]  /*0680*/  @P0 BRA `(.L_x_44) ;  /* 0xfffffffc00e00947 */ /* 0x000fea000383ffff */
.L_x_42:
[----:B------:R-:W1:Y:S01]  /*0690*/  LDCU.64 UR6, c[0x0][0x398] ;  /* 0x00007300ff0677ac */ /* 0x000e620008000a00 */
[----:B------:R-:W-:Y:S01]  /*06a0*/  IMAD.SHL.U32 R6, R0, 0x4, RZ ;  /* 0x0000000400067824 */ /* 0x000fe200078e00ff */
[----:B------:R-:W-:Y:S01]  /*06b0*/  SHF.R.U32.HI R0, RZ, 0x1e, R0 ;  /* 0x0000001eff007819 */ /* 0x000fe20000011600 */
[----:B------:R-:W2:Y:S03]  /*06c0*/  LDCU.64 UR8, c[0x0][0x3a0] ;  /* 0x00007400ff0877ac */ /* 0x000ea60008000a00 */
[C---:B-1---5:R-:W-:Y:S02]  /*06d0*/  IADD3 R4, P0, PT, R6.reuse, UR6, RZ ;  /* 0x0000000606047c10 */ /* 0x062fe4000ff1e0ff */
[----:B--2---:R-:W-:Y:S02]  /*06e0*/  IADD3 R6, P1, PT, R6, UR8, RZ ;  /* 0x0000000806067c10 */ /* 0x004fe4000ff3e0ff */
[----:B0-----:R-:W-:-:S02]  /*06f0*/  IADD3.X R5, PT, PT, R0, UR7, RZ, P0, !PT ;  /* 0x0000000700057c10 */ /* 0x001fc400087fe4ff */
[----:B------:R-:W-:-:S03]  /*0700*/  IADD3.X R7, PT, PT, R0, UR9, RZ, P1, !PT ;  /* 0x0000000900077c10 */ /* 0x000fc60008ffe4ff */
[----:B------:R-:W-:Y:S04]  /*0710*/  STG.E desc[UR4][R4.64], R3 ;  /* 0x0000000304007986 */ /* 0x000fe8000c101904 */
[----:B------:R-:W-:Y:S01]  /*0720*/  STG.E desc[UR4][R6.64], R9 ;  /* 0x0000000906007986 */ /* 0x000fe2000c101904 */
[----:B------:R-:W-:Y:S05]  /*0730*/  EXIT ;  /* 0x000000000000794d */ /* 0x000fea0003800000 */
.L_x_45:
        /* <DEDUP_REMOVED lines=12> */
.L_x_161:


//--------------------- .text.softmax_forward_double --------------------------
	.section	.text.softmax_forward_double,"ax",@progbits
	.align	128
        .global         softmax_forward_double
        .type           softmax_forward_double,@function
        .size           softmax_forward_double,(.L_x_162 - softmax_forward_double)
        .other          softmax_forward_double,@"STO_CUDA_ENTRY STV_DEFAULT"
softmax_forward_double:
.text.softmax_forward_double:
[----:B------:R-:W-:Y:S01]  /*0000*/  LDC R1, c[0x0][0x37c] ;  /* 0x0000df00ff017b82 */ /* 0x000fe20000000800 */
[----:B------:R-:W-:Y:S05]  /*0010*/  EXIT ;  /* 0x000000000000794d */ /* 0x000fea0003800000 */
.L_x_46:
        /* <DEDUP_REMOVED lines=14> */
.L_x_162:


//--------------------- .text.tanh_forward_double --------------------------
	.section	.text.tanh_forward_double,"ax",@progbits
	.align	128
        .global         tanh_forward_double
        .type           tanh_forward_double,@function
        .size           tanh_forward_double,(.L_x_145 - tanh_forward_double)
        .other          tanh_forward_double,@"STO_CUDA_ENTRY STV_DEFAULT"
tanh_forward_double:
.text.tanh_forward_double:
[----:B------:R-:W-:Y:S01]  /*0000*/  LDC R1, c[0x0][0x37c] ;  /* 0x0000df00ff017b82 */ /* 0x000fe20000000800 */
[----:B------:R-:W0:Y:S01]  /*0010*/  S2R R5, SR_CTAID.Y ;  /* 0x0000000000057919 */ /* 0x000e220000002600 */
[----:B------:R-:W1:Y:S01]  /*0020*/  LDCU UR4, c[0x0][0x360] ;  /* 0x00006c00ff0477ac */ /* 0x000e620008000800 */
[----:B------:R-:W0:Y:S01]  /*0030*/  S2R R2, SR_TID.Y ;  /* 0x0000000000027919 */ /* 0x000e220000002200 */
[----:B------:R-:W0:Y:S01]  /*0040*/  LDCU UR5, c[0x0][0x364] ;  /* 0x00006c80ff0577ac */ /* 0x000e220008000800 */
[----:B------:R-:W1:Y:S01]  /*0050*/  S2R R0, SR_CTAID.X ;  /* 0x0000000000007919 */ /* 0x000e620000002500 */
[----:B------:R-:W2:Y:S01]  /*0060*/  LDCU.64 UR6, c[0x0][0x390] ;  /* 0x00007200ff0677ac */ /* 0x000ea20008000a00 */
[----:B------:R-:W1:Y:S01]  /*0070*/  S2R R3, SR_TID.X ;  /* 0x0000000000037919 */ /* 0x000e620000002100 */
[----:B------:R-:W3:Y:S01]  /*0080*/  LDCU.64 UR8, c[0x0][0x388] ;  /* 0x00007100ff0877ac */ /* 0x000ee20008000a00 */
[----:B0-----:R-:W-:-:S05]  /*0090*/  IMAD R5, R5, UR5, R2 ;  /* 0x0000000505057c24 */ /* 0x001fca000f8e0202 */
[----:B--2---:R-:W-:Y:S01]  /*00a0*/  ISETP.GE.U32.AND P0, PT, R5, UR6, PT ;  /* 0x0000000605007c0c */ /* 0x004fe2000bf06070 */
[----:B-1----:R-:W-:-:S03]  /*00b0*/  IMAD R0, R0, UR4, R3 ;  /* 0x0000000400007c24 */ /* 0x002fc6000f8e0203 */
[----:B------:R-:W-:Y:S02]  /*00c0*/  ISETP.GE.U32.AND.EX P0, PT, RZ, UR7, PT, P0 ;  /* 0x00000007ff007c0c */ /* 0x000fe4000bf06100 */
[----:B---3--:R-:W-:-:S04]  /*00d0*/  ISETP.GE.U32.AND P1, PT, R0, UR8, PT ;  /* 0x0000000800007c0c */ /* 0x008fc8000bf26070 */
[----:B------:R-:W-:-:S13]  /*00e0*/  ISETP.GE.U32.OR.EX P0, PT, RZ, UR9, P0, P1 ;  /* 0x00000009ff007c0c */ /* 0x000fda0008706510 */
[----:B------:R-:W-:Y:S05]  /*00f0*/  @P0 EXIT ;  /* 0x000000000000094d */ /* 0x000fea0003800000 */
[----:B------:R-:W0:Y:S01]  /*0100*/  LDCU.64 UR6, c[0x0][0x380] ;  /* 0x00007000ff0677ac */ /* 0x000e220008000a00 */
[C---:B------:R-:W-:Y:S01]  /*0110*/  IMAD.WIDE.U32 R2, R5.reuse, UR8, RZ ;  /* 0x0000000805027c25 */ /* 0x040fe2000f8e00ff */
[C---:B------:R-:W-:Y:S01]  /*0120*/  ISETP.NE.AND P0, PT, R5.reuse, RZ, PT ;  /* 0x000000ff0500720c */ /* 0x040fe20003f05270 */
[----:B------:R-:W1:Y:S02]  /*0130*/  LDCU.64 UR4, c[0x0][0x358] ;  /* 0x00006b00ff0477ac */ /* 0x000e640008000a00 */
[----:B------:R-:W-:Y:S01]  /*0140*/  IMAD R5, R5, UR9, R3 ;  /* 0x0000000905057c24 */ /* 0x000fe2000f8e0203 */
[----:B------:R-:W-:-:S04]  /*0150*/  SEL R3, R2, RZ, P0 ;  /* 0x000000ff02037207 */ /* 0x000fc80000000000 */
[----:B------:R-:W-:Y:S02]  /*0160*/  IADD3 R0, P1, PT, R0, R3, RZ ;  /* 0x0000000300007210 */ /* 0x000fe40007f3e0ff */
[----:B------:R-:W-:-:S05]  /*0170*/  SEL R3, R5, RZ, P0 ;  /* 0x000000ff05037207 */ /* 0x000fca0000000000 */
[----:B------:R-:W-:Y:S01]  /*0180*/  IMAD.X R3, RZ, RZ, R3, P1 ;  /* 0x000000ffff037224 */ /* 0x000fe200008e0603 */
[----:B0-----:R-:W-:-:S04]  /*0190*/  LEA R4, P0, R0, UR6, 0x2 ;  /* 0x0000000600047c11 */ /* 0x001fc8000f8010ff */
[----:B------:R-:W-:-:S05]  /*01a0*/  LEA.HI.X R5, R0, UR7, R3, 0x2, P0 ;  /* 0x0000000700057c11 */ /* 0x000fca00080f1403 */
        /* <DEDUP_REMOVED lines=23> */
[----:B------:R-:W-:Y:S05]  /*0320*/  CALL.REL.NOINC `($__internal_3_$__cuda_sm3x_div_rn_noftz_f32_slowpath) ;  /* 0x0000000000107944 */ /* 0x000fea0003c00000 */
[----:B------:R-:W-:-:S07]  /*0330*/  IMAD.MOV.U32 R9, RZ, RZ, R0 ;  /* 0x000000ffff097224 */ /* 0x000fce00078e0000 */
.L_x_48:
[----:B------:R-:W-:Y:S05]  /*0340*/  BSYNC.RECONVERGENT B0 ;  /* 0x0000000000007941 */ /* 0x000fea0003800200 */
.L_x_47:
[----:B------:R-:W-:Y:S01]  /*0350*/  STG.E desc[UR4][R4.64], R9 ;  /* 0x0000000904007986 */ /* 0x000fe2000c101904 */
[----:B------:R-:W-:Y:S05]  /*0360*/  EXIT ;  /* 0x000000000000794d */ /* 0x000fea0003800000 */
        .weak           $__internal_3_$__cuda_sm3x_div_rn_noftz_f32_slowpath
        .type           $__internal_3_$__cuda_sm3x_div_rn_noftz_f32_slowpath,@function
        .size           $__internal_3_$__cuda_sm3x_div_rn_noftz_f32_slowpath,(.L_x_145 - $__internal_3_$__cuda_sm3x_div_rn_noftz_f32_slowpath)
$__internal_3_$__cuda_sm3x_div_rn_noftz_f32_slowpath:
        /* <DEDUP_REMOVED lines=36> */
.L_x_50:
[----:B------:R-:W-:Y:S01]  /*05b0*/  LEA R0, R7, 0xc0800000, 0x17 ;  /* 0xc080000007007811 */ /* 0x000fe200078eb8ff */
[----:B------:R-:W-:Y:S01]  /*05c0*/  VIADD R6, R6, 0xffffff81 ;  /* 0xffffff8106067836 */ /* 0x000fe20000000000 */
[----:B------:R-:W-:Y:S03]  /*05d0*/  BSSY.RECONVERGENT B2, `(.L_x_55) ;  /* 0x0000035000027945 */ /* 0x000fe60003800200 */
[----:B------:R-:W-:Y:S01]  /*05e0*/  IMAD.IADD R9, R9, 0x1, -R0 ;  /* 0x0000000109097824 */ /* 0x000fe200078e0a00 */
[C---:B------:R-:W-:Y:S01]  /*05f0*/  IADD3 R7, PT, PT, R6.reuse, 0x7f, -R7 ;  /* 0x0000007f06077810 */ /* 0x040fe20007ffe807 */
[----:B------:R-:W-:Y:S02]  /*0600*/  IMAD R0, R6, -0x800000, R8 ;  /* 0xff80000006007824 */ /* 0x000fe400078e0208 */
[----:B------:R-:W0:Y:S01]  /*0610*/  MUFU.RCP R3, R9 ;  /* 0x0000000900037308 */ /* 0x000e220000001000 */
[----:B------:R-:W-:Y:S01]  /*0620*/  FADD.FTZ R11, -R9, -RZ ;  /* 0x800000ff090b7221 */ /* 0x000fe20000010100 */
[----:B------:R-:W-:-:S03]  /*0630*/  IMAD.IADD R7, R7, 0x1, R10 ;  /* 0x0000000107077824 */ /* 0x000fc600078e020a */
        /* <DEDUP_REMOVED lines=20> */
[CCC-:B------:R-:W-:Y:S01]  /*0780*/  FFMA.RZ R3, R12.reuse, R8.reuse, R13.reuse ;  /* 0x000000080c037223 */ /* 0x1c0fe2000000c00d */
[CCC-:B------:R-:W-:Y:S01]  /*0790*/  FFMA.RM R6, R12.reuse, R8.reuse, R13.reuse ;  /* 0x000000080c067223 */ /* 0x1c0fe2000000400d */
[C---:B------:R-:W-:Y:S02]  /*07a0*/  ISETP.NE.AND P2, PT, R9.reuse, RZ, PT ;  /* 0x000000ff0900720c */ /* 0x040fe40003f45270 */
[----:B------:R-:W-:Y:S02]  /*07b0*/  ISETP.NE.AND P1, PT, R9, RZ, PT ;  /* 0x000000ff0900720c */ /* 0x000fe40003f25270 */
[----:B------:R-:W-:Y:S01]  /*07c0*/  LOP3.LUT R7, R3, 0x7fffff, RZ, 0xc0, !PT ;  /* 0x007fffff03077812 */ /* 0x000fe200078ec0ff */
[----:B------:R-:W-:Y:S01]  /*07d0*/  FFMA.RP R3, R12, R8, R13 ;  /* 0x000000080c037223 */ /* 0x000fe2000000800d */
[----:B------:R-:W-:Y:S02]  /*07e0*/  VIADD R8, R9, 0x20 ;  /* 0x0000002009087836 */ /* 0x000fe40000000000 */
[----:B------:R-:W-:Y:S01]  /*07f0*/  LOP3.LUT R7, R7, 0x800000, RZ, 0xfc, !PT ;  /* 0x0080000007077812 */ /* 0x000fe200078efcff */
[----:B------:R-:W-:Y:S01]  /*0800*/  IMAD.MOV R9, RZ, RZ, -R9 ;  /* 0x000000ffff097224 */ /* 0x000fe200078e0a09 */
[----:B------:R-:W-:-:S02]  /*0810*/  FSETP.NEU.FTZ.AND P0, PT, R3, R6, PT ;  /* 0x000000060300720b */ /* 0x000fc40003f1d000 */
[----:B------:R-:W-:Y:S02]  /*0820*/  SHF.L.U32 R8, R7, R8, RZ ;  /* 0x0000000807087219 */ /* 0x000fe400000006ff */
[----:B------:R-:W-:Y:S02]  /*0830*/  SEL R6, R9, RZ, P2 ;  /* 0x000000ff09067207 */ /* 0x000fe40001000000 */
[----:B------:R-:W-:Y:S02]  /*0840*/  ISETP.NE.AND P1, PT, R8, RZ, P1 ;  /* 0x000000ff0800720c */ /* 0x000fe40000f25270 */
[----:B------:R-:W-:Y:S02]  /*0850*/  SHF.R.U32.HI R6, RZ, R6, R7 ;  /* 0x00000006ff067219 */ /* 0x000fe40000011607 */
[----:B------:R-:W-:Y:S02]  /*0860*/  PLOP3.LUT P0, PT, P0, P1, PT, 0xf8, 0x8f ;  /* 0x00000000008f781c */ /* 0x000fe40000703f70 */
[----:B------:R-:W-:-:S02]  /*0870*/  SHF.R.U32.HI R8, RZ, 0x1, R6 ;  /* 0x00000001ff087819 */ /* 0x000fc40000011606 */
[----:B------:R-:W-:-:S04]  /*0880*/  SEL R3, RZ, 0x1, !P0 ;  /* 0x00000001ff037807 */ /* 0x000fc80004000000 */
[----:B------:R-:W-:-:S04]  /*0890*/  LOP3.LUT R3, R3, 0x1, R8, 0xf8, !PT ;  /* 0x0000000103037812 */ /* 0x000fc800078ef808 */
[----:B------:R-:W-:-:S05]  /*08a0*/  LOP3.LUT R3, R3, R6, RZ, 0xc0, !PT ;  /* 0x0000000603037212 */ /* 0x000fca00078ec0ff */
[----:B------:R-:W-:-:S05]  /*08b0*/  IMAD.IADD R3, R8, 0x1, R3 ;  /* 0x0000000108037824 */ /* 0x000fca00078e0203 */
[----:B------:R-:W-:Y:S01]  /*08c0*/  LOP3.LUT R0, R3, R0, RZ, 0xfc, !PT ;  /* 0x0000000003007212 */ /* 0x000fe200078efcff */
[----:B------:R-:W-:Y:S06]  /*08d0*/  BRA `(.L_x_58) ;  /* 0x0000000000107947 */ /* 0x000fec0003800000 */
.L_x_57:
[----:B------:R-:W-:-:S04]  /*08e0*/  LOP3.LUT R0, R0, 0x80000000, RZ, 0xc0, !PT ;  /* 0x8000000000007812 */ /* 0x000fc800078ec0ff */
[----:B------:R-:W-:Y:S01]  /*08f0*/  LOP3.LUT R0, R0, 0x7f800000, RZ, 0xfc, !PT ;  /* 0x7f80000000007812 */ /* 0x000fe200078efcff */
[----:B------:R-:W-:Y:S06]  /*0900*/  BRA `(.L_x_58) ;  /* 0x0000000000047947 */ /* 0x000fec0003800000 */
.L_x_56:
[----:B------:R-:W-:-:S07]  /*0910*/  IMAD R0, R7, 0x800000, R0 ;  /* 0x0080000007007824 */ /* 0x000fce00078e0200 */
.L_x_58:
[----:B------:R-:W-:Y:S05]  /*0920*/  BSYNC.RECONVERGENT B2 ;  /* 0x0000000000027941 */ /* 0x000fea0003800200 */
.L_x_55:
[----:B------:R-:W-:Y:S05]  /*0930*/  BRA `(.L_x_59) ;  /* 0x0000000000207947 */ /* 0x000fea0003800000 */
.L_x_54:
[----:B------:R-:W-:-:S04]  /*0940*/  LOP3.LUT R0, R9, 0x80000000, R8, 0x48, !PT ;  /* 0x8000000009007812 */ /* 0x000fc800078e4808 */
[----:B------:R-:W-:Y:S01]  /*0950*/  LOP3.LUT R0, R0, 0x7f800000, RZ, 0xfc, !PT ;  /* 0x7f80000000007812 */ /* 0x000fe200078efcff */
[----:B------:R-:W-:Y:S06]  /*0960*/  BRA `(.L_x_59) ;  /* 0x0000000000147947 */ /* 0x000fec0003800000 */
.L_x_53:
[----:B------:R-:W-:Y:S01]  /*0970*/  LOP3.LUT R0, R9, 0x80000000, R8, 0x48, !PT ;  /* 0x8000000009007812 */ /* 0x000fe200078e4808 */
[----:B------:R-:W-:Y:S06]  /*0980*/  BRA `(.L_x_59) ;  /* 0x00000000000c7947 */ /* 0x000fec0003800000 */
.L_x_52:
[----:B------:R-:W0:Y:S01]  /*0990*/  MUFU.RSQ R0, -QNAN ;  /* 0xffc0000000007908 */ /* 0x000e220000001400 */
[----:B------:R-:W-:Y:S05]  /*09a0*/  BRA `(.L_x_59) ;  /* 0x0000000000047947 */ /* 0x000fea0003800000 */
.L_x_51:
[----:B------:R-:W-:-:S07]  /*09b0*/  FADD.FTZ R0, R0, R3 ;  /* 0x0000000300007221 */ /* 0x000fce0000010000 */
.L_x_59:
[----:B------:R-:W-:Y:S05]  /*09c0*/  BSYNC.RECONVERGENT B1 ;  /* 0x0000000000017941 */ /* 0x000fea0003800200 */
.L_x_49:
[----:B------:R-:W-:-:S04]  /*09d0*/  IMAD.MOV.U32 R3, RZ, RZ, 0x0 ;  /* 0x00000000ff037424 */ /* 0x000fc800078e00ff */
[----:B0-----:R-:W-:Y:S05]  /*09e0*/  RET.REL.NODEC R2 `(tanh_forward_double) ;  /* 0xfffffff402847950 */ /* 0x001fea0003c3ffff */
.L_x_60:
        /* <DEDUP_REMOVED lines=9> */
.L_x_145:


//--------------------- .text.swish_forwaxd_double --------------------------
	.section	.text.swish_forwaxd_double,"ax",@progbits
	.align	128
        .global         swish_forwaxd_double
        .type           swish_forwaxd_double,@function
        .size           swish_forwaxd_double,(.L_x_146 - swish_forwaxd_double)
        .other          swish_forwaxd_double,@"STO_CUDA_ENTRY STV_DEFAULT"
swish_forwaxd_double:
.text.swish_forwaxd_double:
        /* <DEDUP_REMOVED lines=46> */
[----:B------:R-:W-:-:S05]  /*02e0*/  LOP3.LUT R0, R7, 0x7fffffff, RZ, 0xc0, !PT ;  /* 0x7fffffff07007812 */ /* 0x000fca00078ec0ff */
[----:B------:R-:W-:Y:S01]  /*02f0*/  VIADD R10, R0, 0xfff00000 ;  /* 0xfff00000000a7836 */ /* 0x000fe20000000000 */
[----:B------:R-:W-:-:S07]  /*0300*/  MOV R0, 0x320 ;  /* 0x0000032000007802 */ /* 0x000fce0000000f00 */
[----:B------:R-:W-:Y:S05]  /*0310*/  CALL.REL.NOINC `($__internal_4_$__cuda_sm20_dblrcp_rn_slowpath_v3) ;  /* 0x0000000000147944 */ /* 0x000fea0003c00000 */
.L_x_62:
[----:B------:R-:W-:Y:S05]  /*0320*/  BSYNC.RECONVERGENT B0 ;  /* 0x0000000000007941 */ /* 0x000fea0003800200 */
.L_x_61:
[----:B------:R-:W-:-:S10]  /*0330*/  DMUL R4, R4, R10 ;  /* 0x0000000a04047228 */ /* 0x000fd40000000000 */
[----:B------:R-:W0:Y:S02]  /*0340*/  F2F.F32.F64 R5, R4 ;  /* 0x0000000400057310 */ /* 0x000e240000301000 */
[----:B0-----:R-:W-:Y:S01]  /*0350*/  STG.E desc[UR4][R2.64], R5 ;  /* 0x0000000502007986 */ /* 0x001fe2000c101904 */
[----:B------:R-:W-:Y:S05]  /*0360*/  EXIT ;  /* 0x000000000000794d */ /* 0x000fea0003800000 */
        .weak           $__internal_4_$__cuda_sm20_dblrcp_rn_slowpath_v3
        .type           $__internal_4_$__cuda_sm20_dblrcp_rn_slowpath_v3,@function
        .size           $__internal_4_$__cuda_sm20_dblrcp_rn_slowpath_v3,(.L_x_146 - $__internal_4_$__cuda_sm20_dblrcp_rn_slowpath_v3)
$__internal_4_$__cuda_sm20_dblrcp_rn_slowpath_v3:
        /* <DEDUP_REMOVED lines=11> */
[----:B------:R-:W-:Y:S01]  /*0420*/  VIADD R9, R7, 0xc0200000 ;  /* 0xc020000007097836 */ /* 0x000fe20000000000 */
[----:B------:R-:W-:-:S03]  /*0430*/  MOV R8, R6 ;  /* 0x0000000600087202 */ /* 0x000fc60000000f00 */
[----:B------:R-:W0:Y:S03]  /*0440*/  MUFU.RCP64H R11, R9 ;  /* 0x00000009000b7308 */ /* 0x000e260000001800 */
        /* <DEDUP_REMOVED lines=10> */
.L_x_66:
        /* <DEDUP_REMOVED lines=10> */
.L_x_64:
[----:B------:R-:W-:Y:S01]  /*0590*/  LOP3.LUT R9, R7, 0x80000, RZ, 0xfc, !PT ;  /* 0x0008000007097812 */ /* 0x000fe200078efcff */
[----:B------:R-:W-:-:S07]  /*05a0*/  IMAD.MOV.U32 R8, RZ, RZ, R6 ;  /* 0x000000ffff087224 */ /* 0x000fce00078e0006 */
.L_x_65:
[----:B------:R-:W-:Y:S05]  /*05b0*/  BSYNC.RECONVERGENT B1 ;  /* 0x0000000000017941 */ /* 0x000fea0003800200 */
.L_x_63:
[----:B------:R-:W-:Y:S01]  /*05c0*/  IMAD.MOV.U32 R6, RZ, RZ, R0 ;  /* 0x000000ffff067224 */ /* 0x000fe200078e0000 */
[----:B------:R-:W-:Y:S01]  /*05d0*/  MOV R11, R9 ;  /* 0x00000009000b7202 */ /* 0x000fe20000000f00 */
[----:B------:R-:W-:Y:S02]  /*05e0*/  IMAD.MOV.U32 R7, RZ, RZ, 0x0 ;  /* 0x00000000ff077424 */ /* 0x000fe400078e00ff */
[----:B------:R-:W-:Y:S02]  /*05f0*/  IMAD.MOV.U32 R10, RZ, RZ, R8 ;  /* 0x000000ffff0a7224 */ /* 0x000fe400078e0008 */
[----:B------:R-:W-:Y:S05]  /*0600*/  RET.REL.NODEC R6 `(swish_forwaxd_double) ;  /* 0xfffffff8067c7950 */ /* 0x000fea0003c3ffff */
.L_x_67:
        /* <DEDUP_REMOVED lines=15> */
.L_x_146:


//--------------------- .text.relu_forward_double --------------------------
	.section	.text.relu_forward_double,"ax",@progbits
	.align	128
        .global         relu_forward_double
        .type           relu_forward_double,@function
        .size           relu_forward_double,(.L_x_165 - relu_forward_double)
        .other          relu_forward_double,@"STO_CUDA_ENTRY STV_DEFAULT"
relu_forward_double:
.text.relu_forward_double:
        /* <DEDUP_REMOVED lines=27> */
[----:B-1----:R-:W2:Y:S02]  /*01b0*/  LDG.E R0, desc[UR4][R2.64] ;  /* 0x0000000402007981 */ /* 0x002ea4000c1e1900 */
[----:B--2---:R-:W-:-:S13]  /*01c0*/  FSETP.GEU.AND P0, PT, R0, RZ, PT ;  /* 0x000000ff0000720b */ /* 0x004fda0003f0e000 */
[----:B------:R-:W-:Y:S05]  /*01d0*/  @P0 EXIT ;  /* 0x000000000000094d */ /* 0x000fea0003800000 */
[----:B------:R-:W-:Y:S01]  /*01e0*/  STG.E desc[UR4][R2.64], RZ ;  /* 0x000000ff02007986 */ /* 0x000fe2000c101904 */
[----:B------:R-:W-:Y:S05]  /*01f0*/  EXIT ;  /* 0x000000000000794d */ /* 0x000fea0003800000 */
.L_x_68:
        /* <DEDUP_REMOVED lines=16> */
.L_x_165:


//--------------------- .text.sigmoid_forward_double --------------------------
	.section	.text.sigmoid_forward_double,"ax",@progbits
	.align	128
        .global         sigmoid_forward_double
        .type           sigmoid_forward_double,@function
        .size           sigmoid_forward_double,(.L_x_147 - sigmoid_forward_double)
        .other          sigmoid_forward_double,@"STO_CUDA_ENTRY STV_DEFAULT"
sigmoid_forward_double:
.text.sigmoid_forward_double:
        /* <DEDUP_REMOVED lines=45> */
[----:B------:R-:W-:-:S05]  /*02d0*/  LOP3.LUT R0, R5, 0x7fffffff, RZ, 0xc0, !PT ;  /* 0x7fffffff05007812 */ /* 0x000fca00078ec0ff */
[----:B------:R-:W-:Y:S01]  /*02e0*/  VIADD R8, R0, 0xfff00000 ;  /* 0xfff0000000087836 */ /* 0x000fe20000000000 */
[----:B------:R-:W-:-:S07]  /*02f0*/  MOV R0, 0x310 ;  /* 0x0000031000007802 */ /* 0x000fce0000000f00 */
[----:B------:R-:W-:Y:S05]  /*0300*/  CALL.REL.NOINC `($__internal_5_$__cuda_sm20_dblrcp_rn_slowpath_v3) ;  /* 0x0000000000107944 */ /* 0x000fea0003c00000 */
.L_x_70:
[----:B------:R-:W-:Y:S05]  /*0310*/  BSYNC.RECONVERGENT B0 ;  /* 0x0000000000007941 */ /* 0x000fea0003800200 */
.L_x_69:
[----:B------:R-:W0:Y:S02]  /*0320*/  F2F.F32.F64 R9, R8 ;  /* 0x0000000800097310 */ /* 0x000e240000301000 */
[----:B0-----:R-:W-:Y:S01]  /*0330*/  STG.E desc[UR4][R2.64], R9 ;  /* 0x0000000902007986 */ /* 0x001fe2000c101904 */
[----:B------:R-:W-:Y:S05]  /*0340*/  EXIT ;  /* 0x000000000000794d */ /* 0x000fea0003800000 */
        .weak           $__internal_5_$__cuda_sm20_dblrcp_rn_slowpath_v3
        .type           $__internal_5_$__cuda_sm20_dblrcp_rn_slowpath_v3,@function
        .size           $__internal_5_$__cuda_sm20_dblrcp_rn_slowpath_v3,(.L_x_147 - $__internal_5_$__cuda_sm20_dblrcp_rn_slowpath_v3)
$__internal_5_$__cuda_sm20_dblrcp_rn_slowpath_v3:
        /* <DEDUP_REMOVED lines=24> */
.L_x_74:
        /* <DEDUP_REMOVED lines=10> */
.L_x_72:
[----:B------:R-:W-:Y:S01]  /*0570*/  LOP3.LUT R7, R5, 0x80000, RZ, 0xfc, !PT ;  /* 0x0008000005077812 */ /* 0x000fe200078efcff */
[----:B------:R-:W-:-:S07]  /*0580*/  IMAD.MOV.U32 R6, RZ, RZ, R4 ;  /* 0x000000ffff067224 */ /* 0x000fce00078e0004 */
.L_x_73:
[----:B------:R-:W-:Y:S05]  /*0590*/  BSYNC.RECONVERGENT B1 ;  /* 0x0000000000017941 */ /* 0x000fea0003800200 */
.L_x_71:
[----:B------:R-:W-:Y:S01]  /*05a0*/  IMAD.MOV.U32 R4, RZ, RZ, R0 ;  /* 0x000000ffff047224 */ /* 0x000fe200078e0000 */
[----:B------:R-:W-:Y:S01]  /*05b0*/  MOV R9, R7 ;  /* 0x0000000700097202 */ /* 0x000fe20000000f00 */
[----:B------:R-:W-:Y:S02]  /*05c0*/  IMAD.MOV.U32 R5, RZ, RZ, 0x0 ;  /* 0x00000000ff057424 */ /* 0x000fe400078e00ff */
[----:B------:R-:W-:Y:S02]  /*05d0*/  IMAD.MOV.U32 R8, RZ, RZ, R6 ;  /* 0x000000ffff087224 */ /* 0x000fe400078e0006 */
[----:B------:R-:W-:Y:S05]  /*05e0*/  RET.REL.NODEC R4 `(sigmoid_forward_double) ;  /* 0xfffffff804847950 */ /* 0x000fea0003c3ffff */
.L_x_75:
        /* <DEDUP_REMOVED lines=9> */
.L_x_147:


//--------------------- .text.softmax_backward_float --------------------------
	.section	.text.softmax_backward_float,"ax",@progbits
	.align	128
        .global         softmax_backward_float
        .type           softmax_backward_float,@function
        .size           softmax_backward_float,(.L_x_167 - softmax_backward_float)
        .other          softmax_backward_float,@"STO_CUDA_ENTRY STV_DEFAULT"
softmax_backward_float:
.text.softmax_backward_float:
        /* <DEDUP_REMOVED lines=39> */
.L_x_76:
        /* <DEDUP_REMOVED lines=9> */
.L_x_167:


//--------------------- .text.tanh_backward_float --------------------------
	.section	.text.tanh_backward_float,"ax",@progbits
	.align	128
        .global         tanh_backward_float
        .type           tanh_backward_float,@function
        .size           tanh_backward_float,(.L_x_148 - tanh_backward_float)
        .other          tanh_backward_float,@"STO_CUDA_ENTRY STV_DEFAULT"
tanh_backward_float:
.text.tanh_backward_float:
        /* <DEDUP_REMOVED lines=51> */
[----:B------:R-:W-:Y:S05]  /*0330*/  CALL.REL.NOINC `($__internal_6_$__cuda_sm3x_div_rn_noftz_f32_slowpath) ;  /* 0x0000000000287944 */ /* 0x000fea0003c00000 */
[----:B------:R-:W-:-:S07]  /*0340*/  IMAD.MOV.U32 R6, RZ, RZ, R0 ;  /* 0x000000ffff067224 */ /* 0x000fce00078e0000 */
.L_x_78:
[----:B------:R-:W-:Y:S05]  /*0350*/  BSYNC.RECONVERGENT B0 ;  /* 0x0000000000007941 */ /* 0x000fea0003800200 */
.L_x_77:
        /* <DEDUP_REMOVED lines=8> */
        .weak           $__internal_6_$__cuda_sm3x_div_rn_noftz_f32_slowpath
        .type           $__internal_6_$__cuda_sm3x_div_rn_noftz_f32_slowpath,@function
        .size           $__internal_6_$__cuda_sm3x_div_rn_noftz_f32_slowpath,(.L_x_148 - $__internal_6_$__cuda_sm3x_div_rn_noftz_f32_slowpath)
$__internal_6_$__cuda_sm3x_div_rn_noftz_f32_slowpath:
        /* <DEDUP_REMOVED lines=36> */
.L_x_80:
        /* <DEDUP_REMOVED lines=51> */
.L_x_87:
[----:B------:R-:W-:-:S04]  /*0950*/  LOP3.LUT R0, R0, 0x80000000, RZ, 0xc0, !PT ;  /* 0x8000000000007812 */ /* 0x000fc800078ec0ff */
[----:B------:R-:W-:Y:S01]  /*0960*/  LOP3.LUT R0, R0, 0x7f800000, RZ, 0xfc, !PT ;  /* 0x7f80000000007812 */ /* 0x000fe200078efcff */
[----:B------:R-:W-:Y:S06]  /*0970*/  BRA `(.L_x_88) ;  /* 0x0000000000047947 */ /* 0x000fec0003800000 */
.L_x_86:
[----:B------:R-:W-:-:S07]  /*0980*/  IMAD R0, R5, 0x800000, R0 ;  /* 0x0080000005007824 */ /* 0x000fce00078e0200 */
.L_x_88:
[----:B------:R-:W-:Y:S05]  /*0990*/  BSYNC.RECONVERGENT B2 ;  /* 0x0000000000027941 */ /* 0x000fea0003800200 */
.L_x_85:
[----:B------:R-:W-:Y:S05]  /*09a0*/  BRA `(.L_x_89) ;  /* 0x0000000000207947 */ /* 0x000fea0003800000 */
.L_x_84:
[----:B------:R-:W-:-:S04]  /*09b0*/  LOP3.LUT R0, R9, 0x80000000, R8, 0x48, !PT ;  /* 0x8000000009007812 */ /* 0x000fc800078e4808 */
[----:B------:R-:W-:Y:S01]  /*09c0*/  LOP3.LUT R0, R0, 0x7f800000, RZ, 0xfc, !PT ;  /* 0x7f80000000007812 */ /* 0x000fe200078efcff */
[----:B------:R-:W-:Y:S06]  /*09d0*/  BRA `(.L_x_89) ;  /* 0x0000000000147947 */ /* 0x000fec0003800000 */
.L_x_83:
[----:B------:R-:W-:Y:S01]  /*09e0*/  LOP3.LUT R0, R9, 0x80000000, R8, 0x48, !PT ;  /* 0x8000000009007812 */ /* 0x000fe200078e4808 */
[----:B------:R-:W-:Y:S06]  /*09f0*/  BRA `(.L_x_89) ;  /* 0x00000000000c7947 */ /* 0x000fec0003800000 */
.L_x_82:
[----:B------:R-:W0:Y:S01]  /*0a00*/  MUFU.RSQ R0, -QNAN ;  /* 0xffc0000000007908 */ /* 0x000e220000001400 */
[----:B------:R-:W-:Y:S05]  /*0a10*/  BRA `(.L_x_89) ;  /* 0x0000000000047947 */ /* 0x000fea0003800000 */
.L_x_81:
[----:B------:R-:W-:-:S07]  /*0a20*/  FADD.FTZ R0, R0, R3 ;  /* 0x0000000300007221 */ /* 0x000fce0000010000 */
.L_x_89:
[----:B------:R-:W-:Y:S05]  /*0a30*/  BSYNC.RECONVERGENT B1 ;  /* 0x0000000000017941 */ /* 0x000fea0003800200 */
.L_x_79:
[----:B------:R-:W-:-:S04]  /*0a40*/  IMAD.MOV.U32 R7, RZ, RZ, 0x0 ;  /* 0x00000000ff077424 */ /* 0x000fc800078e00ff */
[----:B0-----:R-:W-:Y:S05]  /*0a50*/  RET.REL.NODEC R6 `(tanh_backward_float) ;  /* 0xfffffff406687950 */ /* 0x001fea0003c3ffff */
.L_x_90:
        /* <DEDUP_REMOVED lines=10> */
.L_x_148:


//--------------------- .text.swish_backward_float --------------------------
	.section	.text.swish_backward_float,"ax",@progbits
	.align	128
        .global         swish_backward_float
        .type           swish_backward_float,@function
        .size           swish_backward_float,(.L_x_149 - swish_backward_float)
        .other          swish_backward_float,@"STO_CUDA_ENTRY STV_DEFAULT"
swish_backward_float:
.text.swish_backward_float:
        /* <DEDUP_REMOVED lines=50> */
[----:B------:R-:W-:Y:S05]  /*0320*/  CALL.REL.NOINC `($__internal_7_$__cuda_sm20_dblrcp_rn_slowpath_v3) ;  /* 0x0000000000287944 */ /* 0x000fea0003c00000 */
.L_x_92:
[----:B------:R-:W-:Y:S05]  /*0330*/  BSYNC.RECONVERGENT B0 ;  /* 0x0000000000007941 */ /* 0x000fea0003800200 */
.L_x_91:
        /* <DEDUP_REMOVED lines=9> */
        .weak           $__internal_7_$__cuda_sm20_dblrcp_rn_slowpath_v3
        .type           $__internal_7_$__cuda_sm20_dblrcp_rn_slowpath_v3,@function
        .size           $__internal_7_$__cuda_sm20_dblrcp_rn_slowpath_v3,(.L_x_149 - $__internal_7_$__cuda_sm20_dblrcp_rn_slowpath_v3)
$__internal_7_$__cuda_sm20_dblrcp_rn_slowpath_v3:
        /* <DEDUP_REMOVED lines=24> */
.L_x_96:
        /* <DEDUP_REMOVED lines=10> */
.L_x_94:
[----:B------:R-:W-:Y:S01]  /*05f0*/  LOP3.LUT R11, R9, 0x80000, RZ, 0xfc, !PT ;  /* 0x00080000090b7812 */ /* 0x000fe200078efcff */
[----:B------:R-:W-:-:S07]  /*0600*/  IMAD.MOV.U32 R10, RZ, RZ, R8 ;  /* 0x000000ffff0a7224 */ /* 0x000fce00078e0008 */
.L_x_95:
[----:B------:R-:W-:Y:S05]  /*0610*/  BSYNC.RECONVERGENT B1 ;  /* 0x0000000000017941 */ /* 0x000fea0003800200 */
.L_x_93:
[----:B------:R-:W-:-:S04]  /*0620*/  IMAD.MOV.U32 R7, RZ, RZ, 0x0 ;  /* 0x00000000ff077424 */ /* 0x000fc800078e00ff */
[----:B------:R-:W-:Y:S05]  /*0630*/  RET.REL.NODEC R6 `(swish_backward_float) ;  /* 0xfffffff806707950 */ /* 0x000fea0003c3ffff */
.L_x_97:
        /* <DEDUP_REMOVED lines=12> */
.L_x_149:


//--------------------- .text.relu_backward_float --------------------------
	.section	.text.relu_backward_float,"ax",@progbits
	.align	128
        .global         relu_backward_float
        .type           relu_backward_float,@function
        .size           relu_backward_float,(.L_x_170 - relu_backward_float)
        .other          relu_backward_float,@"STO_CUDA_ENTRY STV_DEFAULT"
relu_backward_float:
.text.relu_backward_float:
        /* <DEDUP_REMOVED lines=36> */
.L_x_98:
        /* <DEDUP_REMOVED lines=12> */
.L_x_170:


//--------------------- .text.sigmoid_backward_float --------------------------
	.section	.text.sigmoid_backward_float,"ax",@progbits
	.align	128
        .global         sigmoid_backward_float
        .type           sigmoid_backward_float,@function
        .size           sigmoid_backward_float,(.L_x_150 - sigmoid_backward_float)
        .other          sigmoid_backward_float,@"STO_CUDA_ENTRY STV_DEFAULT"
sigmoid_backward_float:
.text.sigmoid_backward_float:
        /* <DEDUP_REMOVED lines=49> */
[----:B------:R-:W-:Y:S05]  /*0310*/  CALL.REL.NOINC `($__internal_8_$__cuda_sm20_dblrcp_rn_slowpath_v3) ;  /* 0x0000000000347944 */ /* 0x000fea0003c00000 */
.L_x_100:
[----:B------:R-:W-:Y:S05]  /*0320*/  BSYNC.RECONVERGENT B0 ;  /* 0x0000000000007941 */ /* 0x000fea0003800200 */
.L_x_99:
        /* <DEDUP_REMOVED lines=12> */
        .weak           $__internal_8_$__cuda_sm20_dblrcp_rn_slowpath_v3
        .type           $__internal_8_$__cuda_sm20_dblrcp_rn_slowpath_v3,@function
        .size           $__internal_8_$__cuda_sm20_dblrcp_rn_slowpath_v3,(.L_x_150 - $__internal_8_$__cuda_sm20_dblrcp_rn_slowpath_v3)
$__internal_8_$__cuda_sm20_dblrcp_rn_slowpath_v3:
        /* <DEDUP_REMOVED lines=24> */
.L_x_104:
        /* <DEDUP_REMOVED lines=10> */
.L_x_102:
[----:B------:R-:W-:Y:S01]  /*0610*/  LOP3.LUT R9, R7, 0x80000, RZ, 0xfc, !PT ;  /* 0x0008000007097812 */ /* 0x000fe200078efcff */
[----:B------:R-:W-:-:S07]  /*0620*/  IMAD.MOV.U32 R8, RZ, RZ, R6 ;  /* 0x000000ffff087224 */ /* 0x000fce00078e0006 */
.L_x_103:
[----:B------:R-:W-:Y:S05]  /*0630*/  BSYNC.RECONVERGENT B1 ;  /* 0x0000000000017941 */ /* 0x000fea0003800200 */
.L_x_101:
[----:B------:R-:W-:-:S04]  /*0640*/  IMAD.MOV.U32 R5, RZ, RZ, 0x0 ;  /* 0x00000000ff057424 */ /* 0x000fc800078e00ff */
[----:B------:R-:W-:Y:S05]  /*0650*/  RET.REL.NODEC R4 `(sigmoid_backward_float) ;  /* 0xfffffff804687950 */ /* 0x000fea0003c3ffff */
.L_x_105:
        /* <DEDUP_REMOVED lines=10> */
.L_x_150:


//--------------------- .text.softmax_preprocessing_float --------------------------
	.section	.text.softmax_preprocessing_float,"ax",@progbits
	.align	128
        .global         softmax_preprocessing_float
        .type           softmax_preprocessing_float,@function
        .size           softmax_preprocessing_float,(.L_x_172 - softmax_preprocessing_float)
        .other          softmax_preprocessing_float,@"STO_CUDA_ENTRY STV_DEFAULT"
softmax_preprocessing_float:
.text.softmax_preprocessing_float:
        /* <DEDUP_REMOVED lines=40> */
.L_x_107:
        /* <DEDUP_REMOVED lines=26> */
.L_x_106:
        /* <DEDUP_REMOVED lines=17> */
.L_x_109:
        /* <DEDUP_REMOVED lines=14> */
.L_x_110:
        /* <DEDUP_REMOVED lines=8> */
.L_x_108:
        /* <DEDUP_REMOVED lines=11> */
.L_x_111:
        /* <DEDUP_REMOVED lines=12> */
.L_x_172:


//--------------------- .text.softmax_forward_float --------------------------
	.section	.text.softmax_forward_float,"ax",@progbits
	.align	128
        .global         softmax_forward_float
        .type           softmax_forward_float,@function
        .size           softmax_forward_float,(.L_x_173 - softmax_forward_float)
        .other          softmax_forward_float,@"STO_CUDA_ENTRY STV_DEFAULT"
softmax_forward_float:
.text.softmax_forward_float:
[----:B------:R-:W-:Y:S01]  /*0000*/  LDC R1, c[0x0][0x37c] ;  /* 0x0000df00ff017b82 */ /* 0x000fe20000000800 */
[----:B------:R-:W-:Y:S05]  /*0010*/  EXIT ;  /* 0x000000000000794d */ /* 0x000fea0003800000 */
.L_x_112:
        /* <DEDUP_REMOVED lines=14> */
.L_x_173:


//--------------------- .text.tanh_forward_float  --------------------------
	.section	.text.tanh_forward_float,"ax",@progbits
	.align	128
        .global         tanh_forward_float
        .type           tanh_forward_float,@function
        .size           tanh_forward_float,(.L_x_151 - tanh_forward_float)
        .other          tanh_forward_float,@"STO_CUDA_ENTRY STV_DEFAULT"
tanh_forward_float:
.text.tanh_forward_float:
        /* <DEDUP_REMOVED lines=50> */
[----:B------:R-:W-:Y:S05]  /*0320*/  CALL.REL.NOINC `($__internal_9_$__cuda_sm3x_div_rn_noftz_f32_slowpath) ;  /* 0x0000000000107944 */ /* 0x000fea0003c00000 */
[----:B------:R-:W-:-:S07]  /*0330*/  IMAD.MOV.U32 R9, RZ, RZ, R0 ;  /* 0x000000ffff097224 */ /* 0x000fce00078e0000 */
.L_x_114:
[----:B------:R-:W-:Y:S05]  /*0340*/  BSYNC.RECONVERGENT B0 ;  /* 0x0000000000007941 */ /* 0x000fea0003800200 */
.L_x_113:
[----:B------:R-:W-:Y:S01]  /*0350*/  STG.E desc[UR4][R4.64], R9 ;  /* 0x0000000904007986 */ /* 0x000fe2000c101904 */
[----:B------:R-:W-:Y:S05]  /*0360*/  EXIT ;  /* 0x000000000000794d */ /* 0x000fea0003800000 */
        .weak           $__internal_9_$__cuda_sm3x_div_rn_noftz_f32_slowpath
        .type           $__internal_9_$__cuda_sm3x_div_rn_noftz_f32_slowpath,@function
        .size           $__internal_9_$__cuda_sm3x_div_rn_noftz_f32_slowpath,(.L_x_151 - $__internal_9_$__cuda_sm3x_div_rn_noftz_f32_slowpath)
$__internal_9_$__cuda_sm3x_div_rn_noftz_f32_slowpath:
        /* <DEDUP_REMOVED lines=36> */
.L_x_116:
        /* <DEDUP_REMOVED lines=51> */
.L_x_123:
[----:B------:R-:W-:-:S04]  /*08e0*/  LOP3.LUT R0, R0, 0x80000000, RZ, 0xc0, !PT ;  /* 0x8000000000007812 */ /* 0x000fc800078ec0ff */
[----:B------:R-:W-:Y:S01]  /*08f0*/  LOP3.LUT R0, R0, 0x7f800000, RZ, 0xfc, !PT ;  /* 0x7f80000000007812 */ /* 0x000fe200078efcff */
[----:B------:R-:W-:Y:S06]  /*0900*/  BRA `(.L_x_124) ;  /* 0x0000000000047947 */ /* 0x000fec0003800000 */
.L_x_122:
[----:B------:R-:W-:-:S07]  /*0910*/  IMAD R0, R7, 0x800000, R0 ;  /* 0x0080000007007824 */ /* 0x000fce00078e0200 */
.L_x_124:
[----:B------:R-:W-:Y:S05]  /*0920*/  BSYNC.RECONVERGENT B2 ;  /* 0x0000000000027941 */ /* 0x000fea0003800200 */
.L_x_121:
[----:B------:R-:W-:Y:S05]  /*0930*/  BRA `(.L_x_125) ;  /* 0x0000000000207947 */ /* 0x000fea0003800000 */
.L_x_120:
[----:B------:R-:W-:-:S04]  /*0940*/  LOP3.LUT R0, R9, 0x80000000, R8, 0x48, !PT ;  /* 0x8000000009007812 */ /* 0x000fc800078e4808 */
[----:B------:R-:W-:Y:S01]  /*0950*/  LOP3.LUT R0, R0, 0x7f800000, RZ, 0xfc, !PT ;  /* 0x7f80000000007812 */ /* 0x000fe200078efcff */
[----:B------:R-:W-:Y:S06]  /*0960*/  BRA `(.L_x_125) ;  /* 0x0000000000147947 */ /* 0x000fec0003800000 */
.L_x_119:
[----:B------:R-:W-:Y:S01]  /*0970*/  LOP3.LUT R0, R9, 0x80000000, R8, 0x48, !PT ;  /* 0x8000000009007812 */ /* 0x000fe200078e4808 */
[----:B------:R-:W-:Y:S06]  /*0980*/  BRA `(.L_x_125) ;  /* 0x00000000000c7947 */ /* 0x000fec0003800000 */
.L_x_118:
[----:B------:R-:W0:Y:S01]  /*0990*/  MUFU.RSQ R0, -QNAN ;  /* 0xffc0000000007908 */ /* 0x000e220000001400 */
[----:B------:R-:W-:Y:S05]  /*09a0*/  BRA `(.L_x_125) ;  /* 0x0000000000047947 */ /* 0x000fea0003800000 */
.L_x_117:
[----:B------:R-:W-:-:S07]  /*09b0*/  FADD.FTZ R0, R0, R3 ;  /* 0x0000000300007221 */ /* 0x000fce0000010000 */
.L_x_125:
[----:B------:R-:W-:Y:S05]  /*09c0*/  BSYNC.RECONVERGENT B1 ;  /* 0x0000000000017941 */ /* 0x000fea0003800200 */
.L_x_115:
[----:B------:R-:W-:-:S04]  /*09d0*/  IMAD.MOV.U32 R3, RZ, RZ, 0x0 ;  /* 0x00000000ff037424 */ /* 0x000fc800078e00ff */
[----:B0-----:R-:W-:Y:S05]  /*09e0*/  RET.REL.NODEC R2 `(tanh_forward_float) ;  /* 0xfffffff402847950 */ /* 0x001fea0003c3ffff */
.L_x_126:
        /* <DEDUP_REMOVED lines=9> */
.L_x_151:


//--------------------- .text.swish_forwaxd_float --------------------------
	.section	.text.swish_forwaxd_float,"ax",@progbits
	.align	128
        .global         swish_forwaxd_float
        .type           swish_forwaxd_float,@function
        .size           swish_forwaxd_float,(.L_x_152 - swish_forwaxd_float)
        .other          swish_forwaxd_float,@"STO_CUDA_ENTRY STV_DEFAULT"
swish_forwaxd_float:
.text.swish_forwaxd_float:
        /* <DEDUP_REMOVED lines=49> */
[----:B------:R-:W-:Y:S05]  /*0310*/  CALL.REL.NOINC `($__internal_10_$__cuda_sm20_dblrcp_rn_slowpath_v3) ;  /* 0x0000000000147944 */ /* 0x000fea0003c00000 */
.L_x_128:
[----:B------:R-:W-:Y:S05]  /*0320*/  BSYNC.RECONVERGENT B0 ;  /* 0x0000000000007941 */ /* 0x000fea0003800200 */
.L_x_127:
[----:B------:R-:W-:-:S10]  /*0330*/  DMUL R4, R4, R10 ;  /* 0x0000000a04047228 */ /* 0x000fd40000000000 */
[----:B------:R-:W0:Y:S02]  /*0340*/  F2F.F32.F64 R5, R4 ;  /* 0x0000000400057310 */ /* 0x000e240000301000 */
[----:B0-----:R-:W-:Y:S01]  /*0350*/  STG.E desc[UR4][R2.64], R5 ;  /* 0x0000000502007986 */ /* 0x001fe2000c101904 */
[----:B------:R-:W-:Y:S05]  /*0360*/  EXIT ;  /* 0x000000000000794d */ /* 0x000fea0003800000 */
        .weak           $__internal_10_$__cuda_sm20_dblrcp_rn_slowpath_v3
        .type           $__internal_10_$__cuda_sm20_dblrcp_rn_slowpath_v3,@function
        .size           $__internal_10_$__cuda_sm20_dblrcp_rn_slowpath_v3,(.L_x_152 - $__internal_10_$__cuda_sm20_dblrcp_rn_slowpath_v3)
$__internal_10_$__cuda_sm20_dblrcp_rn_slowpath_v3:
        /* <DEDUP_REMOVED lines=24> */
.L_x_132:
        /* <DEDUP_REMOVED lines=10> */
.L_x_130:
[----:B------:R-:W-:Y:S01]  /*0590*/  LOP3.LUT R9, R7, 0x80000, RZ, 0xfc, !PT ;  /* 0x0008000007097812 */ /* 0x000fe200078efcff */
[----:B------:R-:W-:-:S07]  /*05a0*/  IMAD.MOV.U32 R8, RZ, RZ, R6 ;  /* 0x000000ffff087224 */ /* 0x000fce00078e0006 */
.L_x_131:
[----:B------:R-:W-:Y:S05]  /*05b0*/  BSYNC.RECONVERGENT B1 ;  /* 0x0000000000017941 */ /* 0x000fea0003800200 */
.L_x_129:
[----:B------:R-:W-:Y:S01]  /*05c0*/  IMAD.MOV.U32 R6, RZ, RZ, R0 ;  /* 0x000000ffff067224 */ /* 0x000fe200078e0000 */
[----:B------:R-:W-:Y:S01]  /*05d0*/  MOV R11, R9 ;  /* 0x00000009000b7202 */ /* 0x000fe20000000f00 */
[----:B------:R-:W-:Y:S02]  /*05e0*/  IMAD.MOV.U32 R7, RZ, RZ, 0x0 ;  /* 0x00000000ff077424 */ /* 0x000fe400078e00ff */
[----:B------:R-:W-:Y:S02]  /*05f0*/  IMAD.MOV.U32 R10, RZ, RZ, R8 ;  /* 0x000000ffff0a7224 */ /* 0x000fe400078e0008 */
[----:B------:R-:W-:Y:S05]  /*0600*/  RET.REL.NODEC R6 `(swish_forwaxd_float) ;  /* 0xfffffff8067c7950 */ /* 0x000fea0003c3ffff */
.L_x_133:
        /* <DEDUP_REMOVED lines=15> */
.L_x_152:


//--------------------- .text.relu_forward_float  --------------------------
	.section	.text.relu_forward_float,"ax",@progbits
	.align	128
        .global         relu_forward_float
        .type           relu_forward_float,@function
        .size           relu_forward_float,(.L_x_176 - relu_forward_float)
        .other          relu_forward_float,@"STO_CUDA_ENTRY STV_DEFAULT"
relu_forward_float:
.text.relu_forward_float:
        /* <DEDUP_REMOVED lines=32> */
.L_x_134:
        /* <DEDUP_REMOVED lines=16> */
.L_x_176:


//--------------------- .text.sigmoid_forward_float --------------------------
	.section	.text.sigmoid_forward_float,"ax",@progbits
	.align	128
        .global         sigmoid_forward_float
        .type           sigmoid_forward_float,@function
        .size           sigmoid_forward_float,(.L_x_153 - sigmoid_forward_float)
        .other          sigmoid_forward_float,@"STO_CUDA_ENTRY STV_DEFAULT"
sigmoid_forward_float:
.text.sigmoid_forward_float:
        /* <DEDUP_REMOVED lines=48> */
[----:B------:R-:W-:Y:S05]  /*0300*/  CALL.REL.NOINC `($__internal_11_$__cuda_sm20_dblrcp_rn_slowpath_v3) ;  /* 0x0000000000107944 */ /* 0x000fea0003c00000 */
.L_x_136:
[----:B------:R-:W-:Y:S05]  /*0310*/  BSYNC.RECONVERGENT B0 ;  /* 0x0000000000007941 */ /* 0x000fea0003800200 */
.L_x_135:
[----:B------:R-:W0:Y:S02]  /*0320*/  F2F.F32.F64 R9, R8 ;  /* 0x0000000800097310 */ /* 0x000e240000301000 */
[----:B0-----:R-:W-:Y:S01]  /*0330*/  STG.E desc[UR4][R2.64], R9 ;  /* 0x0000000902007986 */ /* 0x001fe2000c101904 */
[----:B------:R-:W-:Y:S05]  /*0340*/  EXIT ;  /* 0x000000000000794d */ /* 0x000fea0003800000 */
        .weak           $__internal_11_$__cuda_sm20_dblrcp_rn_slowpath_v3
        .type           $__internal_11_$__cuda_sm20_dblrcp_rn_slowpath_v3,@function
        .size           $__internal_11_$__cuda_sm20_dblrcp_rn_slowpath_v3,(.L_x_153 - $__internal_11_$__cuda_sm20_dblrcp_rn_slowpath_v3)
$__internal_11_$__cuda_sm20_dblrcp_rn_slowpath_v3:
        /* <DEDUP_REMOVED lines=24> */
.L_x_140:
        /* <DEDUP_REMOVED lines=10> */
.L_x_138:
[----:B------:R-:W-:Y:S01]  /*0570*/  LOP3.LUT R7, R5, 0x80000, RZ, 0xfc, !PT ;  /* 0x0008000005077812 */ /* 0x000fe200078efcff */
[----:B------:R-:W-:-:S07]  /*0580*/  IMAD.MOV.U32 R6, RZ, RZ, R4 ;  /* 0x000000ffff067224 */ /* 0x000fce00078e0004 */
.L_x_139:
[----:B------:R-:W-:Y:S05]  /*0590*/  BSYNC.RECONVERGENT B1 ;  /* 0x0000000000017941 */ /* 0x000fea0003800200 */
.L_x_137:
[----:B------:R-:W-:Y:S01]  /*05a0*/  IMAD.MOV.U32 R4, RZ, RZ, R0 ;  /* 0x000000ffff047224 */ /* 0x000fe200078e0000 */
[----:B------:R-:W-:Y:S01]  /*05b0*/  MOV R9, R7 ;  /* 0x0000000700097202 */ /* 0x000fe20000000f00 */
[----:B------:R-:W-:Y:S02]  /*05c0*/  IMAD.MOV.U32 R5, RZ, RZ, 0x0 ;  /* 0x00000000ff057424 */ /* 0x000fe400078e00ff */
[----:B------:R-:W-:Y:S02]  /*05d0*/  IMAD.MOV.U32 R8, RZ, RZ, R6 ;  /* 0x000000ffff087224 */ /* 0x000fe400078e0006 */
[----:B------:R-:W-:Y:S05]  /*05e0*/  RET.REL.NODEC R4 `(sigmoid_forward_float) ;  /* 0xfffffff804847950 */ /* 0x000fea0003c3ffff */
.L_x_141:
        /* <DEDUP_REMOVED lines=9> */
.L_x_153:


//--------------------- .nv.shared.reduce_linear_batch_double --------------------------
	.section	.nv.shared.reduce_linear_batch_double,"aw",@nobits
	.sectionflags	@""
	.align	16
	.zero		1024


//--------------------- .nv.shared.reserved.0     --------------------------
	.section	.nv.shared.reserved.0,"aw",@nobits
	.weak		__nv_reservedSMEM_offset_0_alias
	.size		__nv_reservedSMEM_offset_0_alias, 0, 64
	.other		__nv_reservedSMEM_offset_0_alias,@"STO_CUDA_RESERVED_SHARED STV_DEFAULT"
__nv_reservedSMEM_offset_0_alias:
	.zero		0
	.zero		64


//--------------------- .nv.shared.reduce_linear_batch_float --------------------------
	.section	.nv.shared.reduce_linear_batch_float,"aw",@nobits
	.sectionflags	@""
	.align	16
	.zero		1024


//--------------------- .nv.shared.softmax_backward_double --------------------------
	.section	.nv.shared.softmax_backward_double,"aw",@nobits
	.sectionflags	@""
	.align	16
	.zero		1024


//--------------------- .nv.shared.tanh_backward_double --------------------------
	.section	.nv.shared.tanh_backward_double,"aw",@nobits
	.sectionflags	@""
	.align	16
	.zero		1024


//--------------------- .nv.shared.swish_backward_double --------------------------
	.section	.nv.shared.swish_backward_double,"aw",@nobits
	.sectionflags	@""
	.align	16
	.zero		1024


//--------------------- .nv.shared.relu_backward_double --------------------------
	.section	.nv.shared.relu_backward_double,"aw",@nobits
	.sectionflags	@""
	.align	16
	.zero		1024


//--------------------- .nv.shared.sigmoid_backward_double --------------------------
	.section	.nv.shared.sigmoid_backward_double,"aw",@nobits
	.sectionflags	@""
	.align	16
	.zero		1024


//--------------------- .nv.shared.softmax_preprocessing_double --------------------------
	.section	.nv.shared.softmax_preprocessing_double,"aw",@nobits
	.sectionflags	@""
	.align	16
	.zero		1024


//--------------------- .nv.shared.softmax_forward_double --------------------------
	.section	.nv.shared.softmax_forward_double,"aw",@nobits
	.sectionflags	@""
	.align	16
	.zero		1024


//--------------------- .nv.shared.tanh_forward_double --------------------------
	.section	.nv.shared.tanh_forward_double,"aw",@nobits
	.sectionflags	@""
	.align	16
	.zero		1024


//--------------------- .nv.shared.swish_forwaxd_double --------------------------
	.section	.nv.shared.swish_forwaxd_double,"aw",@nobits
	.sectionflags	@""
	.align	16
	.zero		1024


//--------------------- .nv.shared.relu_forward_double --------------------------
	.section	.nv.shared.relu_forward_double,"aw",@nobits
	.sectionflags	@""
	.align	16
	.zero		1024


//--------------------- .nv.shared.sigmoid_forward_double --------------------------
	.section	.nv.shared.sigmoid_forward_double,"aw",@nobits
	.sectionflags	@""
	.align	16
	.zero		1024


//--------------------- .nv.shared.softmax_backward_float --------------------------
	.section	.nv.shared.softmax_backward_float,"aw",@nobits
	.sectionflags	@""
	.align	16
	.zero		1024


//--------------------- .nv.shared.tanh_backward_float --------------------------
	.section	.nv.shared.tanh_backward_float,"aw",@nobits
	.sectionflags	@""
	.align	16
	.zero		1024


//--------------------- .nv.shared.swish_backward_float --------------------------
	.section	.nv.shared.swish_backward_float,"aw",@nobits
	.sectionflags	@""
	.align	16
	.zero		1024


//--------------------- .nv.shared.relu_backward_float --------------------------
	.section	.nv.shared.relu_backward_float,"aw",@nobits
	.sectionflags	@""
	.align	16
	.zero		1024


//--------------------- .nv.shared.sigmoid_backward_float --------------------------
	.section	.nv.shared.sigmoid_backward_float,"aw",@nobits
	.sectionflags	@""
	.align	16
	.zero		1024


//--------------------- .nv.shared.softmax_preprocessing_float --------------------------
	.section	.nv.shared.softmax_preprocessing_float,"aw",@nobits
	.sectionflags	@""
	.align	16
	.zero		1024


//--------------------- .nv.shared.softmax_forward_float --------------------------
	.section	.nv.shared.softmax_forward_float,"aw",@nobits
	.sectionflags	@""
	.align	16
	.zero		1024


//--------------------- .nv.shared.tanh_forward_float --------------------------
	.section	.nv.shared.tanh_forward_float,"aw",@nobits
	.sectionflags	@""
	.align	16
	.zero		1024


//--------------------- .nv.shared.swish_forwaxd_float --------------------------
	.section	.nv.shared.swish_forwaxd_float,"aw",@nobits
	.sectionflags	@""
	.align	16
	.zero		1024


//--------------------- .nv.shared.relu_forward_float --------------------------
	.section	.nv.shared.relu_forward_float,"aw",@nobits
	.sectionflags	@""
	.align	16
	.zero		1024


//--------------------- .nv.shared.sigmoid_forward_float --------------------------
	.section	.nv.shared.sigmoid_forward_float,"aw",@nobits
	.sectionflags	@""
	.align	16
	.zero		1024


//--------------------- .nv.constant0.reduce_linear_batch_double --------------------------
	.section	.nv.constant0.reduce_linear_batch_double,"a",@progbits
	.sectionflags	@""
	.align	4
.nv.constant0.reduce_linear_batch_double:
	.zero		920


//--------------------- .nv.constant0.reduce_linear_batch_float --------------------------
	.section	.nv.constant0.reduce_linear_batch_float,"a",@progbits
	.sectionflags	@""
	.align	4
.nv.constant0.reduce_linear_batch_float:
	.zero		920


//--------------------- .nv.constant0.softmax_backward_double --------------------------
	.section	.nv.constant0.softmax_backward_double,"a",@progbits
	.sectionflags	@""
	.align	4
.nv.constant0.softmax_backward_double:
	.zero		928


//--------------------- .nv.constant0.tanh_backward_double --------------------------
	.section	.nv.constant0.tanh_backward_double,"a",@progbits
	.sectionflags	@""
	.align	4
.nv.constant0.tanh_backward_double:
	.zero		928


//--------------------- .nv.constant0.swish_backward_double --------------------------
	.section	.nv.constant0.swish_backward_double,"a",@progbits
	.sectionflags	@""
	.align	4
.nv.constant0.swish_backward_double:
	.zero		928


//--------------------- .nv.constant0.relu_backward_double --------------------------
	.section	.nv.constant0.relu_backward_double,"a",@progbits
	.sectionflags	@""
	.align	4
.nv.constant0.relu_backward_double:
	.zero		928


//--------------------- .nv.constant0.sigmoid_backward_double --------------------------
	.section	.nv.constant0.sigmoid_backward_double,"a",@progbits
	.sectionflags	@""
	.align	4
.nv.constant0.sigmoid_backward_double:
	.zero		928


//--------------------- .nv.constant0.softmax_preprocessing_double --------------------------
	.section	.nv.constant0.softmax_preprocessing_double,"a",@progbits
	.sectionflags	@""
	.align	4
.nv.constant0.softmax_preprocessing_double:
	.zero		936


//--------------------- .nv.constant0.softmax_forward_double --------------------------
	.section	.nv.constant0.softmax_forward_double,"a",@progbits
	.sectionflags	@""
	.align	4
.nv.constant0.softmax_forward_double:
	.zero		920


//--------------------- .nv.constant0.tanh_forward_double --------------------------
	.section	.nv.constant0.tanh_forward_double,"a",@progbits
	.sectionflags	@""
	.align	4
.nv.constant0.tanh_forward_double:
	.zero		920


//--------------------- .nv.constant0.swish_forwaxd_double --------------------------
	.section	.nv.constant0.swish_forwaxd_double,"a",@progbits
	.sectionflags	@""
	.align	4
.nv.constant0.swish_forwaxd_double:
	.zero		920


//--------------------- .nv.constant0.relu_forward_double --------------------------
	.section	.nv.constant0.relu_forward_double,"a",@progbits
	.sectionflags	@""
	.align	4
.nv.constant0.relu_forward_double:
	.zero		920


//--------------------- .nv.constant0.sigmoid_forward_double --------------------------
	.section	.nv.constant0.sigmoid_forward_double,"a",@progbits
	.sectionflags	@""
	.align	4
.nv.constant0.sigmoid_forward_double:
	.zero		920


//--------------------- .nv.constant0.softmax_backward_float --------------------------
	.section	.nv.constant0.softmax_backward_float,"a",@progbits
	.sectionflags	@""
	.align	4
.nv.constant0.softmax_backward_float:
	.zero		928


//--------------------- .nv.constant0.tanh_backward_float --------------------------
	.section	.nv.constant0.tanh_backward_float,"a",@progbits
	.sectionflags	@""
	.align	4
.nv.constant0.tanh_backward_float:
	.zero		928


//--------------------- .nv.constant0.swish_backward_float --------------------------
	.section	.nv.constant0.swish_backward_float,"a",@progbits
	.sectionflags	@""
	.align	4
.nv.constant0.swish_backward_float:
	.zero		928


//--------------------- .nv.constant0.relu_backward_float --------------------------
	.section	.nv.constant0.relu_backward_float,"a",@progbits
	.sectionflags	@""
	.align	4
.nv.constant0.relu_backward_float:
	.zero		928


//--------------------- .nv.constant0.sigmoid_backward_float --------------------------
	.section	.nv.constant0.sigmoid_backward_float,"a",@progbits
	.sectionflags	@""
	.align	4
.nv.constant0.sigmoid_backward_float:
	.zero		928


//--------------------- .nv.constant0.softmax_preprocessing_float --------------------------
	.section	.nv.constant0.softmax_preprocessing_float,"a",@progbits
	.sectionflags	@""
	.align	4
.nv.constant0.softmax_preprocessing_float:
	.zero		936


//--------------------- .nv.constant0.softmax_forward_float --------------------------
	.section	.nv.constant0.softmax_forward_float,"a",@progbits
	.sectionflags	@""
	.align	4
.nv.constant0.softmax_forward_float:
	.zero		920


//--------------------- .nv.constant0.tanh_forward_float --------------------------
	.section	.nv.constant0.tanh_forward_float,"a",@progbits
	.sectionflags	@""
	.align	4
.nv.constant0.tanh_forward_float:
	.zero		920


//--------------------- .nv.constant0.swish_forwaxd_float --------------------------
	.section	.nv.constant0.swish_forwaxd_float,"a",@progbits
	.sectionflags	@""
	.align	4
.nv.constant0.swish_forwaxd_float:
	.zero		920


//--------------------- .nv.constant0.relu_forward_float --------------------------
	.section	.nv.constant0.relu_forward_float,"a",@progbits
	.sectionflags	@""
	.align	4
.nv.constant0.relu_forward_float:
	.zero		920


//--------------------- .nv.constant0.sigmoid_forward_float --------------------------
	.section	.nv.constant0.sigmoid_forward_float,"a",@progbits
	.sectionflags	@""
	.align	4
.nv.constant0.sigmoid_forward_float:
	.zero		920


//--------------------- SYMBOLS --------------------------

	.type		.nv.reservedSmem.offset0,@object
	.size		.nv.reservedSmem.offset0,0x4
	.type		.nv.reservedSmem.cap,@object
	.size		.nv.reservedSmem.cap,0x4
